def attn_fwd(
    Q,
    K,
    V,
    Out,
    Lse,
    sm_scale,
    stride_qz,
    stride_qh,
    stride_qm,
    stride_qk,
    stride_kz,
    stride_kh,
    stride_kn,
    stride_kk,
    stride_vz,
    stride_vh,
    stride_vn,
    stride_vk,
    stride_oz,
    stride_oh,
    stride_om,
    stride_ok,
    seqlen_q,
    seqlen_k,
    BLOCK_M: tl.constexpr,
    BLOCK_N: tl.constexpr,
    HEAD_DIM: tl.constexpr,
    CAUSAL: tl.constexpr,
):
    start_m = tl.program_id(0)
    off_hz = tl.program_id(1)
    q_off = off_hz * stride_qh
    k_off = off_hz * stride_kh
    v_off = off_hz * stride_vh
    offs_m = start_m * BLOCK_M + tl.arange(0, BLOCK_M)
    offs_d = tl.arange(0, HEAD_DIM)
    offs_n = tl.arange(0, BLOCK_N)
    q_ptrs = Q + q_off + offs_m[:, None] * stride_qm + offs_d[None, :] * stride_qk
    k_ptrs = K + k_off + offs_d[:, None] * stride_kk + offs_n[None, :] * stride_kn
    v_ptrs = V + v_off + offs_n[:, None] * stride_vn + offs_d[None, :] * stride_vk
    m_i = tl.full([BLOCK_M], float("-inf"), dtype=tl.float32)
    l_i = tl.zeros([BLOCK_M], dtype=tl.float32) + 1.0
    acc = tl.zeros([BLOCK_M, HEAD_DIM], dtype=tl.float32)
    q = tl.load(q_ptrs)
    acc, l_i, m_i = _attn_fwd_inner(
        acc,
        l_i,
        m_i,
        q,
        k_ptrs,
        v_ptrs,
        sm_scale,
        stride_kn,
        stride_vn,
        start_m,
        seqlen_k,
        BLOCK_M,
        BLOCK_N,
        HEAD_DIM,
        CAUSAL,
    )
    acc = acc / l_i[:, None]
    lse = m_i + tl.math.log2(l_i) / 1.4426950408889634
    o_ptrs = (
        Out
        + off_hz * stride_oh
        + offs_m[:, None] * stride_om
        + offs_d[None, :] * stride_ok
    )
    tl.store(o_ptrs, acc.to(Out.dtype.element_ty))
    tl.store(Lse + off_hz * seqlen_q + offs_m, lse)

# config = {"BLOCK_M": 128, "BLOCK_N": 64, "HEAD_DIM": 64, "arch": "sm_100", "causal": false, "dtype": "bf16", "num_stages": 3, "num_warps": 8}
# arch = sm_100


// ===== COMPILED SASS (sm_100a) =====

	.target	sm_100a

	.elftype	@"ET_EXEC"


//--------------------- .note.nv.tkinfo           --------------------------
	.section	.note.nv.tkinfo,"",@"SHT_NOTE"
	.sectionflags	@"SHF_NOTE_NV_TKINFO"
	.tkinfo
        /*0018*/ 	.word	0x00000081
        /*0030*/ 	.string	""
        /*0030*/ 	.string	"ptxas-blackwell"
        /*0030*/ 	.string	"Cuda compilation tools, release 12.9, V12.9.86"
        /*0030*/ 	.string	"Build cuda_12.9.r12.9/compiler.36037853_0"
        /*0030*/ 	.string	"-v  -suppress-debug-info  -lineinfo  -arch sm_100a "



//--------------------- .note.nv.cuver            --------------------------
	.section	.note.nv.cuver,"",@"SHT_NOTE"
	.sectionflags	@"SHF_NOTE_NV_CUVER"
        /*0018*/ 	.short	0x0001
        /*001a*/ 	.short	0x0064
        /*001c*/ 	.short	0x0001
        /*001e*/ 	.short	0x0000
        /*0020*/ 	.short	0x0001
        /*0022*/ 	.short	0x0000


//--------------------- .nv.info                  --------------------------
	.section	.nv.info,"",@"SHT_CUDA_INFO"
	.align	4


	//----- nvinfo : EIATTR_REGCOUNT
	.align		4
        /*0000*/ 	.byte	0x04, 0x2f
        /*0002*/ 	.short	(.L_5 - .L_4)
	.align		4
.L_4:
        /*0004*/ 	.word	index@(attn_fwd)
        /*0008*/ 	.word	0x00000082


	//----- nvinfo : EIATTR_FRAME_SIZE
	.align		4
.L_5:
        /*000c*/ 	.byte	0x04, 0x11
        /*000e*/ 	.short	(.L_7 - .L_6)
	.align		4
.L_6:
        /*0010*/ 	.word	index@($__internal_2_$__cuda_sm10x_tcgen05_guardrail_trap_unallocated_columns_being_dealloced)
        /*0014*/ 	.word	0x00000000


	//----- nvinfo : EIATTR_FRAME_SIZE
	.align		4
.L_7:
        /*0018*/ 	.byte	0x04, 0x11
        /*001a*/ 	.short	(.L_9 - .L_8)
	.align		4
.L_8:
        /*001c*/ 	.word	index@($__internal_1_$__cuda_sm10x_tcgen05_guardrail_trap_phase_invalid_during_alloc)
        /*0020*/ 	.word	0x00000000


	//----- nvinfo : EIATTR_FRAME_SIZE
	.align		4
.L_9:
        /*0024*/ 	.byte	0x04, 0x11
        /*0026*/ 	.short	(.L_11 - .L_10)
	.align		4
.L_10:
        /*0028*/ 	.word	index@($__internal_0_$__cuda_sm10x_tcgen05_guardrail_trap_col_being_dealloced_not_returned_by_alloc)
        /*002c*/ 	.word	0x00000000


	//----- nvinfo : EIATTR_FRAME_SIZE
	.align		4
.L_11:
        /*0030*/ 	.byte	0x04, 0x11
        /*0032*/ 	.short	(.L_13 - .L_12)
	.align		4
.L_12:
        /*0034*/ 	.word	index@(attn_fwd)
        /*0038*/ 	.word	0x00000000


	//----- nvinfo : EIATTR_MIN_STACK_SIZE
	.align		4
.L_13:
        /*003c*/ 	.byte	0x04, 0x12
        /*003e*/ 	.short	(.L_15 - .L_14)
	.align		4
.L_14:
        /*0040*/ 	.word	index@(attn_fwd)
        /*0044*/ 	.word	0x00000000
.L_15:


//--------------------- .nv.info.attn_fwd         --------------------------
	.section	.nv.info.attn_fwd,"",@"SHT_CUDA_INFO"
	.sectionflags	@""
	.align	4


	//----- nvinfo : EIATTR_CUDA_API_VERSION
	.align		4
        /*0000*/ 	.byte	0x04, 0x37
        /*0002*/ 	.short	(.L_17 - .L_16)
.L_16:
        /*0004*/ 	.word	0x00000081


	//----- nvinfo : EIATTR_KPARAM_INFO
	.align		4
.L_17:
        /*0008*/ 	.byte	0x04, 0x17
        /*000a*/ 	.short	(.L_19 - .L_18)
.L_18:
        /*000c*/ 	.word	0x00000000
        /*0010*/ 	.short	0x0019
        /*0012*/ 	.short	0x0080
        /*0014*/ 	.byte	0x00, 0xf4, 0x21, 0x00


	//----- nvinfo : EIATTR_KPARAM_INFO
	.align		4
.L_19:
        /*0018*/ 	.byte	0x04, 0x17
        /*001a*/ 	.short	(.L_21 - .L_20)
.L_20:
        /*001c*/ 	.word	0x00000000
        /*0020*/ 	.short	0x0018
        /*0022*/ 	.short	0x0078
        /*0024*/ 	.byte	0x00, 0xf4, 0x21, 0x00


	//----- nvinfo : EIATTR_KPARAM_INFO
	.align		4
.L_21:
        /*0028*/ 	.byte	0x04, 0x17
        /*002a*/ 	.short	(.L_23 - .L_22)
.L_22:
        /*002c*/ 	.word	0x00000000
        /*0030*/ 	.short	0x0017
        /*0032*/ 	.short	0x0070
        /*0034*/ 	.byte	0x00, 0xf0, 0x11, 0x00


	//----- nvinfo : EIATTR_KPARAM_INFO
	.align		4
.L_23:
        /*0038*/ 	.byte	0x04, 0x17
        /*003a*/ 	.short	(.L_25 - .L_24)
.L_24:
        /*003c*/ 	.word	0x00000000
        /*0040*/ 	.short	0x0016
        /*0042*/ 	.short	0x006c
        /*0044*/ 	.byte	0x00, 0xf0, 0x11, 0x00


	//----- nvinfo : EIATTR_KPARAM_INFO
	.align		4
.L_25:
        /*0048*/ 	.byte	0x04, 0x17
        /*004a*/ 	.short	(.L_27 - .L_26)
.L_26:
        /*004c*/ 	.word	0x00000000
        /*0050*/ 	.short	0x0015
        /*0052*/ 	.short	0x0068
        /*0054*/ 	.byte	0x00, 0xf0, 0x11, 0x00


	//----- nvinfo : EIATTR_KPARAM_INFO
	.align		4
.L_27:
        /*0058*/ 	.byte	0x04, 0x17
        /*005a*/ 	.short	(.L_29 - .L_28)
.L_28:
        /*005c*/ 	.word	0x00000000
        /*0060*/ 	.short	0x0014
        /*0062*/ 	.short	0x0064
        /*0064*/ 	.byte	0x00, 0xf0, 0x11, 0x00


	//----- nvinfo : EIATTR_KPARAM_INFO
	.align		4
.L_29:
        /*0068*/ 	.byte	0x04, 0x17
        /*006a*/ 	.short	(.L_31 - .L_30)
.L_30:
        /*006c*/ 	.word	0x00000000
        /*0070*/ 	.short	0x0013
        /*0072*/ 	.short	0x0060
        /*0074*/ 	.byte	0x00, 0xf0, 0x11, 0x00


	//----- nvinfo : EIATTR_KPARAM_INFO
	.align		4
.L_31:
        /*0078*/ 	.byte	0x04, 0x17
        /*007a*/ 	.short	(.L_33 - .L_32)
.L_32:
        /*007c*/ 	.word	0x00000000
        /*0080*/ 	.short	0x0012
        /*0082*/ 	.short	0x005c
        /*0084*/ 	.byte	0x00, 0xf0, 0x11, 0x00


	//----- nvinfo : EIATTR_KPARAM_INFO
	.align		4
.L_33:
        /*0088*/ 	.byte	0x04, 0x17
        /*008a*/ 	.short	(.L_35 - .L_34)
.L_34:
        /*008c*/ 	.word	0x00000000
        /*0090*/ 	.short	0x0011
        /*0092*/ 	.short	0x0058
        /*0094*/ 	.byte	0x00, 0xf0, 0x11, 0x00


	//----- nvinfo : EIATTR_KPARAM_INFO
	.align		4
.L_35:
        /*0098*/ 	.byte	0x04, 0x17
        /*009a*/ 	.short	(.L_37 - .L_36)
.L_36:
        /*009c*/ 	.word	0x00000000
        /*00a0*/ 	.short	0x0010
        /*00a2*/ 	.short	0x0054
        /*00a4*/ 	.byte	0x00, 0xf0, 0x11, 0x00


	//----- nvinfo : EIATTR_KPARAM_INFO
	.align		4
.L_37:
        /*00a8*/ 	.byte	0x04, 0x17
        /*00aa*/ 	.short	(.L_39 - .L_38)
.L_38:
        /*00ac*/ 	.word	0x00000000
        /*00b0*/ 	.short	0x000f
        /*00b2*/ 	.short	0x0050
        /*00b4*/ 	.byte	0x00, 0xf0, 0x11, 0x00


	//----- nvinfo : EIATTR_KPARAM_INFO
	.align		4
.L_39:
        /*00b8*/ 	.byte	0x04, 0x17
        /*00ba*/ 	.short	(.L_41 - .L_40)
.L_40:
        /*00bc*/ 	.word	0x00000000
        /*00c0*/ 	.short	0x000e
        /*00c2*/ 	.short	0x004c
        /*00c4*/ 	.byte	0x00, 0xf0, 0x11, 0x00


	//----- nvinfo : EIATTR_KPARAM_INFO
	.align		4
.L_41:
        /*00c8*/ 	.byte	0x04, 0x17
        /*00ca*/ 	.short	(.L_43 - .L_42)
.L_42:
        /*00cc*/ 	.word	0x00000000
        /*00d0*/ 	.short	0x000d
        /*00d2*/ 	.short	0x0048
        /*00d4*/ 	.byte	0x00, 0xf0, 0x11, 0x00


	//----- nvinfo : EIATTR_KPARAM_INFO
	.align		4
.L_43:
        /*00d8*/ 	.byte	0x04, 0x17
        /*00da*/ 	.short	(.L_45 - .L_44)
.L_44:
        /*00dc*/ 	.word	0x00000000
        /*00e0*/ 	.short	0x000c
        /*00e2*/ 	.short	0x0044
        /*00e4*/ 	.byte	0x00, 0xf0, 0x11, 0x00


	//----- nvinfo : EIATTR_KPARAM_INFO
	.align		4
.L_45:
        /*00e8*/ 	.byte	0x04, 0x17
        /*00ea*/ 	.short	(.L_47 - .L_46)
.L_46:
        /*00ec*/ 	.word	0x00000000
        /*00f0*/ 	.short	0x000b
        /*00f2*/ 	.short	0x0040
        /*00f4*/ 	.byte	0x00, 0xf0, 0x11, 0x00


	//----- nvinfo : EIATTR_KPARAM_INFO
	.align		4
.L_47:
        /*00f8*/ 	.byte	0x04, 0x17
        /*00fa*/ 	.short	(.L_49 - .L_48)
.L_48:
        /*00fc*/ 	.word	0x00000000
        /*0100*/ 	.short	0x000a
        /*0102*/ 	.short	0x003c
        /*0104*/ 	.byte	0x00, 0xf0, 0x11, 0x00


	//----- nvinfo : EIATTR_KPARAM_INFO
	.align		4
.L_49:
        /*0108*/ 	.byte	0x04, 0x17
        /*010a*/ 	.short	(.L_51 - .L_50)
.L_50:
        /*010c*/ 	.word	0x00000000
        /*0110*/ 	.short	0x0009
        /*0112*/ 	.short	0x0038
        /*0114*/ 	.byte	0x00, 0xf0, 0x11, 0x00


	//----- nvinfo : EIATTR_KPARAM_INFO
	.align		4
.L_51:
        /*0118*/ 	.byte	0x04, 0x17
        /*011a*/ 	.short	(.L_53 - .L_52)
.L_52:
        /*011c*/ 	.word	0x00000000
        /*0120*/ 	.short	0x0008
        /*0122*/ 	.short	0x0034
        /*0124*/ 	.byte	0x00, 0xf0, 0x11, 0x00


	//----- nvinfo : EIATTR_KPARAM_INFO
	.align		4
.L_53:
        /*0128*/ 	.byte	0x04, 0x17
        /*012a*/ 	.short	(.L_55 - .L_54)
.L_54:
        /*012c*/ 	.word	0x00000000
        /*0130*/ 	.short	0x0007
        /*0132*/ 	.short	0x0030
        /*0134*/ 	.byte	0x00, 0xf0, 0x11, 0x00


	//----- nvinfo : EIATTR_KPARAM_INFO
	.align		4
.L_55:
        /*0138*/ 	.byte	0x04, 0x17
        /*013a*/ 	.short	(.L_57 - .L_56)
.L_56:
        /*013c*/ 	.word	0x00000000
        /*0140*/ 	.short	0x0006
        /*0142*/ 	.short	0x002c
        /*0144*/ 	.byte	0x00, 0xf0, 0x11, 0x00


	//----- nvinfo : EIATTR_KPARAM_INFO
	.align		4
.L_57:
        /*0148*/ 	.byte	0x04, 0x17
        /*014a*/ 	.short	(.L_59 - .L_58)
.L_58:
        /*014c*/ 	.word	0x00000000
        /*0150*/ 	.short	0x0005
        /*0152*/ 	.short	0x0028
        /*0154*/ 	.byte	0x00, 0xf0, 0x11, 0x00


	//----- nvinfo : EIATTR_KPARAM_INFO
	.align		4
.L_59:
        /*0158*/ 	.byte	0x04, 0x17
        /*015a*/ 	.short	(.L_61 - .L_60)
.L_60:
        /*015c*/ 	.word	0x00000000
        /*0160*/ 	.short	0x0004
        /*0162*/ 	.short	0x0020
        /*0164*/ 	.byte	0x00, 0xf4, 0x21, 0x00


	//----- nvinfo : EIATTR_KPARAM_INFO
	.align		4
.L_61:
        /*0168*/ 	.byte	0x04, 0x17
        /*016a*/ 	.short	(.L_63 - .L_62)
.L_62:
        /*016c*/ 	.word	0x00000000
        /*0170*/ 	.short	0x0003
        /*0172*/ 	.short	0x0018
        /*0174*/ 	.byte	0x00, 0xf4, 0x21, 0x00


	//----- nvinfo : EIATTR_KPARAM_INFO
	.align		4
.L_63:
        /*0178*/ 	.byte	0x04, 0x17
        /*017a*/ 	.short	(.L_65 - .L_64)
.L_64:
        /*017c*/ 	.word	0x00000000
        /*0180*/ 	.short	0x0002
        /*0182*/ 	.short	0x0010
        /*0184*/ 	.byte	0x00, 0xf4, 0x21, 0x00


	//----- nvinfo : EIATTR_KPARAM_INFO
	.align		4
.L_65:
        /*0188*/ 	.byte	0x04, 0x17
        /*018a*/ 	.short	(.L_67 - .L_66)
.L_66:
        /*018c*/ 	.word	0x00000000
        /*0190*/ 	.short	0x0001
        /*0192*/ 	.short	0x0008
        /*0194*/ 	.byte	0x00, 0xf4, 0x21, 0x00


	//----- nvinfo : EIATTR_KPARAM_INFO
	.align		4
.L_67:
        /*0198*/ 	.byte	0x04, 0x17
        /*019a*/ 	.short	(.L_69 - .L_68)
.L_68:
        /*019c*/ 	.word	0x00000000
        /*01a0*/ 	.short	0x0000
        /*01a2*/ 	.short	0x0000
        /*01a4*/ 	.byte	0x00, 0xf4, 0x21, 0x00


	//----- nvinfo : EIATTR_AT_ENTRY_FRAGMENTS
	.align		4
.L_69:
        /*01a8*/ 	.byte	0x04, 0x4f
        /*01aa*/ 	.short	(.L_71 - .L_70)


	//   ....[0]....
.L_70:
        /*01ac*/ 	.word	0x00000004


	//----- nvinfo : EIATTR_RESERVED_SMEM_USED
	.align		4
.L_71:
        /*01b0*/ 	.byte	0x01, 0x41
	.zero		2


	//----- nvinfo : EIATTR_SPARSE_MMA_MASK
	.align		4
        /*01b4*/ 	.byte	0x03, 0x50
        /*01b6*/ 	.short	0x0000


	//----- nvinfo : EIATTR_TCGEN05_1CTA_USED
	.align		4
        /*01b8*/ 	.byte	0x01, 0x51
	.zero		2


	//----- nvinfo : EIATTR_MAXREG_COUNT
	.align		4
        /*01bc*/ 	.byte	0x03, 0x1b
        /*01be*/ 	.short	0x00ff


	//----- nvinfo : EIATTR_NUM_BARRIERS
	.align		4
        /*01c0*/ 	.byte	0x02, 0x4c
        /*01c2*/ 	.byte	0x01
	.zero		1


	//----- nvinfo : EIATTR_INT_WARP_WIDE_INSTR_OFFSETS
	.align		4
        /*01c4*/ 	.byte	0x04, 0x31
        /*01c6*/ 	.short	(.L_73 - .L_72)


	//   ....[0]....
.L_72:
        /*01c8*/ 	.word	0x00001290


	//   ....[1]....
        /*01cc*/ 	.word	0x000012b0


	//   ....[2]....
        /*01d0*/ 	.word	0x00001710


	//   ....[3]....
        /*01d4*/ 	.word	0x00001830


	//   ....[4]....
        /*01d8*/ 	.word	0x00003a10


	//   ....[5]....
        /*01dc*/ 	.word	0x000069b0


	//   ....[6]....
        /*01e0*/ 	.word	0x00006a00


	//----- nvinfo : EIATTR_COOP_GROUP_MASK_REGIDS
	.align		4
.L_73:
        /*01e4*/ 	.byte	0x04, 0x29
        /*01e6*/ 	.short	(.L_75 - .L_74)


	//   ....[0]....
.L_74:
        /*01e8*/ 	.word	0xffffffff


	//   ....[1]....
        /*01ec*/ 	.word	0xffffffff


	//   ....[2]....
        /*01f0*/ 	.word	0xffffffff


	//   ....[3]....
        /*01f4*/ 	.word	0xffffffff


	//   ....[4]....
        /*01f8*/ 	.word	0xffffffff


	//   ....[5]....
        /*01fc*/ 	.word	0xffffffff


	//   ....[6]....
        /*0200*/ 	.word	0xffffffff


	//   ....[7]....
        /*0204*/ 	.word	0xffffffff


	//----- nvinfo : EIATTR_COOP_GROUP_INSTR_OFFSETS
	.align		4
.L_75:
        /*0208*/ 	.byte	0x04, 0x28
        /*020a*/ 	.short	(.L_77 - .L_76)


	//   ....[0]....
.L_76:
        /*020c*/ 	.word	0x00000050


	//   ....[1]....
        /*0210*/ 	.word	0x00000310


	//   ....[2]....
        /*0214*/ 	.word	0x00002030


	//   ....[3]....
        /*0218*/ 	.word	0x00003030


	//   ....[4]....
        /*021c*/ 	.word	0x00004030


	//   ....[5]....
        /*0220*/ 	.word	0x000048d0


	//   ....[6]....
        /*0224*/ 	.word	0x00006840


	//   ....[7]....
        /*0228*/ 	.word	0x00006ab0


	//----- nvinfo : EIATTR_VRC_CTA_INIT_COUNT
	.align		4
.L_77:
        /*022c*/ 	.byte	0x02, 0x4a
        /*022e*/ 	.byte	0x80
	.zero		1


	//----- nvinfo : EIATTR_MBARRIER_INSTR_OFFSETS
	.align		4
        /*0230*/ 	.byte	0x04, 0x39
        /*0232*/ 	.short	(.L_79 - .L_78)


	//   ....[0]....
.L_78:
        /*0234*/ 	.word	0x000015e0
        /*0238*/ 	.word	0x000000ff
        /*023c*/ 	.word	0x00000000
        /*0240*/ 	.short	0x0100
        /*0242*/ 	.byte	0x10
	.zero		1


	//   ....[1]....
        /*0244*/ 	.word	0x00001820
        /*0248*/ 	.word	0x000000ff
        /*024c*/ 	.word	0x0000a008
        /*0250*/ 	.short	0x0100
        /*0252*/ 	.byte	0x0b
	.zero		1


	//   ....[2]....
        /*0254*/ 	.word	0x00001970
        /*0258*/ 	.word	0x000000ff
        /*025c*/ 	.word	0x00006000
        /*0260*/ 	.short	0x0100
        /*0262*/ 	.byte	0x0b
	.zero		1


	//   ....[3]....
        /*0264*/ 	.word	0x00001bd0
        /*0268*/ 	.word	0x000000ff
        /*026c*/ 	.word	0x00006000
        /*0270*/ 	.short	0x010a
        /*0272*/ 	.byte	0x0b
	.zero		1


	//   ....[4]....
        /*0274*/ 	.word	0x00001c90
        /*0278*/ 	.word	0x000000ff
        /*027c*/ 	.word	0x00006000
        /*0280*/ 	.short	0x0108
        /*0282*/ 	.byte	0x0b
	.zero		1


	//   ....[5]....
        /*0284*/ 	.word	0x00003b50
        /*0288*/ 	.word	0x000000ff
        /*028c*/ 	.word	0x0000a010
        /*0290*/ 	.short	0x0100
        /*0292*/ 	.byte	0x0b
	.zero		1


	//   ....[6]....
        /*0294*/ 	.word	0x00003cb0
        /*0298*/ 	.word	0x000000ff
        /*029c*/ 	.word	0x0000a010
        /*02a0*/ 	.short	0x010a
        /*02a2*/ 	.byte	0x0b
	.zero		1


	//   ....[7]....
        /*02a4*/ 	.word	0x00003d10
        /*02a8*/ 	.word	0x000000ff
        /*02ac*/ 	.word	0x0000a010
        /*02b0*/ 	.short	0x0108
        /*02b2*/ 	.byte	0x0b
	.zero		1


	//   ....[8]....
        /*02b4*/ 	.word	0x00004800
        /*02b8*/ 	.word	0x000000ff
        /*02bc*/ 	.word	0x00000000
        /*02c0*/ 	.short	0x010a
        /*02c2*/ 	.byte	0x10
	.zero		1


	//   ....[9]....
        /*02c4*/ 	.word	0x00005260
        /*02c8*/ 	.word	0x000000ff
        /*02cc*/ 	.word	0x00000000
        /*02d0*/ 	.short	0x010a
        /*02d2*/ 	.byte	0x10
	.zero		1


	//   ....[10]....
        /*02d4*/ 	.word	0x000052f0
        /*02d8*/ 	.word	0x000000ff
        /*02dc*/ 	.word	0x0000a000
        /*02e0*/ 	.short	0x0108
        /*02e2*/ 	.byte	0x0b
	.zero		1


	//   ....[11]....
        /*02e4*/ 	.word	0x00005320
        /*02e8*/ 	.word	0x000000ff
        /*02ec*/ 	.word	0x0000a008
        /*02f0*/ 	.short	0x0108
        /*02f2*/ 	.byte	0x0b
	.zero		1


	//   ....[12]....
        /*02f4*/ 	.word	0x00006ad0
        /*02f8*/ 	.word	0x000000ff
        /*02fc*/ 	.word	0x00006000
        /*0300*/ 	.short	0x010a
        /*0302*/ 	.byte	0x0b
	.zero		1


	//   ....[13]....
        /*0304*/ 	.word	0x00006b00
        /*0308*/ 	.word	0x000000ff
        /*030c*/ 	.word	0x0000a010
        /*0310*/ 	.short	0x010a
        /*0312*/ 	.byte	0x0b
	.zero		1


	//   ....[14]....
        /*0314*/ 	.word	0x00006b30
        /*0318*/ 	.word	0x000000ff
        /*031c*/ 	.word	0x00000000
        /*0320*/ 	.short	0x010a
        /*0322*/ 	.byte	0x10
	.zero		1


	//   ....[15]....
        /*0324*/ 	.word	0x00006b60
        /*0328*/ 	.word	0x000000ff
        /*032c*/ 	.word	0x00000000
        /*0330*/ 	.short	0x010a
        /*0332*/ 	.byte	0x10
	.zero		1


	//----- nvinfo : EIATTR_NUM_MBARRIERS
	.align		4
.L_79:
        /*0334*/ 	.byte	0x03, 0x38
        /*0336*/ 	.short	0xffff


	//----- nvinfo : EIATTR_EXIT_INSTR_OFFSETS
	.align		4
        /*0338*/ 	.byte	0x04, 0x1c
        /*033a*/ 	.short	(.L_81 - .L_80)


	//   ....[0]....
.L_80:
        /*033c*/ 	.word	0x00006ac0


	//----- nvinfo : EIATTR_REQNTID
	.align		4
.L_81:
        /*0340*/ 	.byte	0x04, 0x10
        /*0342*/ 	.short	(.L_83 - .L_82)
.L_82:
        /*0344*/ 	.word	0x00000100
        /*0348*/ 	.word	0x00000001
        /*034c*/ 	.word	0x00000001


	//----- nvinfo : EIATTR_CRS_STACK_SIZE
	.align		4
.L_83:
        /*0350*/ 	.byte	0x04, 0x1e
        /*0352*/ 	.short	(.L_85 - .L_84)
.L_84:
        /*0354*/ 	.word	0x00000000


	//----- nvinfo : EIATTR_CBANK_PARAM_SIZE
	.align		4
.L_85:
        /*0358*/ 	.byte	0x03, 0x19
        /*035a*/ 	.short	0x0088


	//----- nvinfo : EIATTR_PARAM_CBANK
	.align		4
        /*035c*/ 	.byte	0x04, 0x0a
        /*035e*/ 	.short	(.L_87 - .L_86)
	.align		4
.L_86:
        /*0360*/ 	.word	index@(.nv.constant0.attn_fwd)
        /*0364*/ 	.short	0x0380
        /*0366*/ 	.short	0x0088


	//----- nvinfo : EIATTR_SW_WAR
	.align		4
.L_87:
        /*0368*/ 	.byte	0x04, 0x36
        /*036a*/ 	.short	(.L_89 - .L_88)
.L_88:
        /*036c*/ 	.word	0x00000008
.L_89:


//--------------------- .nv.compat                --------------------------
	.section	.nv.compat,"",@"SHT_CUDA_COMPAT_INFO"
	.align	4
        /*0000*/ 	.byte	0x02, 0x02, 0x02, 0x00, 0x02, 0x05, 0x05, 0x00, 0x02, 0x03, 0x00, 0x00, 0x02, 0x06, 0x01, 0x00


//--------------------- .nv.callgraph             --------------------------
	.section	.nv.callgraph,"",@"SHT_CUDA_CALLGRAPH"
	.align	4
	.sectionentsize	8
	.align		4
        /*0000*/ 	.word	0x00000000
	.align		4
        /*0004*/ 	.word	0xffffffff
	.align		4
        /*0008*/ 	.word	0x00000000
	.align		4
        /*000c*/ 	.word	0xfffffffe
	.align		4
        /*0010*/ 	.word	0x00000000
	.align		4
        /*0014*/ 	.word	0xfffffffd
	.align		4
        /*0018*/ 	.word	0x00000000
	.align		4
        /*001c*/ 	.word	0xfffffffc


//--------------------- .nv.constant4             --------------------------
	.section	.nv.constant4,"a",@progbits
	.align	8
	.align		8
.nv.constant4:
        /*0000*/ 	.dword	_$_str


//--------------------- .text.attn_fwd            --------------------------
	.section	.text.attn_fwd,"ax",@progbits
	.align	128
        .global         attn_fwd
        .type           attn_fwd,@function
        .size           attn_fwd,(.L_x_28 - attn_fwd)
        .other          attn_fwd,@"STO_CUDA_ENTRY STV_DEFAULT"
attn_fwd:
.text.attn_fwd:
[----:B------:R-:W0:Y:S01]  /*0000*/  LDC R1, c[0x0][0x37c] ;  /* 0x0000df00ff017b82 */ /* 0x000e220000000800 */
[----:B------:R-:W1:Y:S02]  /*0010*/  S2R R0, SR_TID.X ;  /* 0x0000000000007919 */ /* 0x000e640000002100 */
[----:B-1----:R-:W-:-:S13]  /*0020*/  ISETP.GE.U32.AND P0, PT, R0, 0x20, PT ;  /* 0x000000200000780c */ /* 0x002fda0003f06070 */
[----:B------:R-:W-:Y:S05]  /*0030*/  @P0 BRA `(.L_x_0) ;  /* 0x0000000000b80947 */ /* 0x000fea0003800000 */
[----:B------:R-:W1:Y:S01]  /*0040*/  S2UR UR6, SR_CgaCtaId ;  /* 0x00000000000679c3 */ /* 0x000e620000008800 */
[----:B------:R-:W-:Y:S01]  /*0050*/  NOP ;  /* 0x0000000000007918 */ /* 0x000fe20000000000 */
[----:B------:R-:W-:Y:S02]  /*0060*/  UMOV UR4, 0x40 ;  /* 0x0000004000047882 */ /* 0x000fe40000000000 */
[----:B-1----:R-:W-:-:S09]  /*0070*/  ULEA UR4, UR6, UR4, 0x18 ;  /* 0x0000000406047291 */ /* 0x002fd2000f8ec0ff */
[----:B------:R-:W1:Y:S01]  /*0080*/  LDS.U8 R2, [UR4] ;  /* 0x00000004ff027984 */ /* 0x000e620008000000 */
[----:B------:R-:W-:Y:S02]  /*0090*/  UMOV UR4, 0x400 ;  /* 0x0000040000047882 */ /* 0x000fe40000000000 */
[----:B------:R-:W-:Y:S01]  /*00a0*/  ULEA UR4, UR6, UR4, 0x18 ;  /* 0x0000000406047291 */ /* 0x000fe2000f8ec0ff */
[----:B-1----:R-:W-:-:S13]  /*00b0*/  ISETP.NE.AND P1, PT, R2, RZ, PT ;  /* 0x000000ff0200720c */ /* 0x002fda0003f25270 */
[----:B------:R-:W-:Y:S05]  /*00c0*/  @P1 BRA `(.L_x_1) ;  /* 0x00000000007c1947 */ /* 0x000fea0003800000 */
[----:B------:R-:W-:-:S13]  /*00d0*/  ELECT P1, URZ, PT ;  /* 0x0000000000ff782f */ /* 0x000fda0003820000 */
[----:B------:R-:W-:Y:S05]  /*00e0*/  @!P1 BRA `(.L_x_2) ;  /* 0x0000000000849947 */ /* 0x000fea0003800000 */
[----:B------:R-:W-:Y:S01]  /*00f0*/  UMOV UR5, 0x8 ;  /* 0x0000000800057882 */ /* 0x000fe20000000000 */
[----:B------:R-:W-:Y:S01]  /*0100*/  HFMA2 R5, -RZ, RZ, 0, 5.9604644775390625e-08 ;  /* 0x00000001ff057431 */ /* 0x000fe200000001ff */
[----:B------:R-:W-:-:S03]  /*0110*/  MOV R3, 0xff ;  /* 0x000000ff00037802 */ /* 0x000fc60000000f00 */
[----:B------:R-:W-:Y:S04]  /*0120*/  DEPBAR.LE SB1, 0x36 ;  /* 0x00009d800000791a */ /* 0x000fe80000000000 */
[----:B------:R-:W1:Y:S02]  /*0130*/  UTCATOMSWS.FIND_AND_SET.ALIGN UP0, UR5, UR5 ;  /* 0x00000005000575e3 */ /* 0x000e640008000800 */
[----:B-1----:R-:W-:-:S04]  /*0140*/  PLOP3.LUT P1, PT, PT, PT, UP0, 0x80, 0x8 ;  /* 0x000000000008781c */ /* 0x002fc80003f2f008 */
[----:B------:R-:W-:-:S04]  /*0150*/  SEL R2, RZ, 0xffffffff, !P1 ;  /* 0xffffffffff027807 */ /* 0x000fc80004800000 */
[----:B------:R-:W-:Y:S02]  /*0160*/  ISETP.NE.AND P1, PT, R2, RZ, PT ;  /* 0x000000ff0200720c */ /* 0x000fe40003f25270 */
[----:B------:R-:W-:-:S11]  /*0170*/  MOV R2, UR5 ;  /* 0x0000000500027c02 */ /* 0x000fd60008000f00 */
[----:B------:R-:W-:Y:S05]  /*0180*/  @P1 BRA `(.L_x_3) ;  /* 0x0000000000241947 */ /* 0x000fea0003800000 */
.L_x_4:
[----:B------:R-:W-:Y:S05]  /*0190*/  NANOSLEEP 0x64 ;  /* 0x000000640000795d */ /* 0x000fea0003800000 */
[----:B------:R-:W-:-:S05]  /*01a0*/  UMOV UR5, 0x8 ;  /* 0x0000000800057882 */ /* 0x000fca0000000000 */
[----:B------:R-:W-:Y:S04]  /*01b0*/  DEPBAR.LE SB1, 0x36 ;  /* 0x00009d800000791a */ /* 0x000fe80000000000 */
[----:B------:R-:W1:Y:S02]  /*01c0*/  UTCATOMSWS.FIND_AND_SET.ALIGN UP0, UR5, UR5 ;  /* 0x00000005000575e3 */ /* 0x000e640008000800 */
[----:B-1----:R-:W-:-:S04]  /*01d0*/  PLOP3.LUT P1, PT, PT, PT, UP0, 0x80, 0x8 ;  /* 0x000000000008781c */ /* 0x002fc80003f2f008 */
[----:B------:R-:W-:-:S04]  /*01e0*/  SEL R2, RZ, 0xffffffff, !P1 ;  /* 0xffffffffff027807 */ /* 0x000fc80004800000 */
[----:B------:R-:W-:Y:S01]  /*01f0*/  ISETP.NE.AND P1, PT, R2, RZ, PT ;  /* 0x000000ff0200720c */ /* 0x000fe20003f25270 */
[----:B------:R-:W-:-:S12]  /*0200*/  IMAD.U32 R2, RZ, RZ, UR5 ;  /* 0x00000005ff027e24 */ /* 0x000fd8000f8e00ff */
[----:B------:R-:W-:Y:S05]  /*0210*/  @!P1 BRA `(.L_x_4) ;  /* 0xfffffffc00dc9947 */ /* 0x000fea000383ffff */
.L_x_3:
[C---:B------:R-:W-:Y:S01]  /*0220*/  IADD3 R4, PT, PT, R2.reuse, 0x10, RZ ;  /* 0x0000001002047810 */ /* 0x040fe20007ffe0ff */
[----:B------:R-:W-:Y:S01]  /*0230*/  UMOV UR5, 0x50 ;  /* 0x0000005000057882 */ /* 0x000fe20000000000 */
[----:B------:R-:W-:Y:S01]  /*0240*/  SHF.L.U32 R3, R3, R2, RZ ;  /* 0x0000000203037219 */ /* 0x000fe200000006ff */
[----:B------:R-:W-:Y:S01]  /*0250*/  ULEA UR5, UR6, UR5, 0x18 ;  /* 0x0000000506057291 */ /* 0x000fe2000f8ec0ff */
[----:B------:R-:W-:Y:S02]  /*0260*/  SHF.L.U32 R4, R5, R4, RZ ;  /* 0x0000000405047219 */ /* 0x000fe400000006ff */
[----:B------:R-:W-:Y:S02]  /*0270*/  SHF.L.U32 R2, R2, 0x5, RZ ;  /* 0x0000000502027819 */ /* 0x000fe400000006ff */
[----:B------:R-:W-:-:S05]  /*0280*/  LOP3.LUT R3, R4, R3, RZ, 0xfc, !PT ;  /* 0x0000000304037212 */ /* 0x000fca00078efcff */
[----:B------:R1:W-:Y:S04]  /*0290*/  ATOMS.OR RZ, [UR5], R3 ;  /* 0x00000003ffff798c */ /* 0x0003e8000b000005 */
[----:B------:R1:W-:Y:S01]  /*02a0*/  STS [UR4], R2 ;  /* 0x00000002ff007988 */ /* 0x0003e20008000804 */
[----:B------:R-:W-:Y:S05]  /*02b0*/  BRA `(.L_x_2) ;  /* 0x0000000000107947 */ /* 0x000fea0003800000 */
.L_x_1:
[----:B------:R-:W-:-:S05]  /*02c0*/  MOV R2, 0xffffffff ;  /* 0xffffffff00027802 */ /* 0x000fca0000000f00 */
[----:B------:R1:W-:Y:S02]  /*02d0*/  STS [UR4], R2 ;  /* 0x00000002ff007988 */ /* 0x0003e40008000804 */
[----:B-1----:R-:W-:-:S07]  /*02e0*/  MOV R2, 0x300 ;  /* 0x0000030000027802 */ /* 0x002fce0000000f00 */
[----:B0-----:R-:W-:Y:S05]  /*02f0*/  CALL.REL.NOINC `($__internal_1_$__cuda_sm10x_tcgen05_guardrail_trap_phase_invalid_during_alloc) ;  /* 0x0000006800307944 */ /* 0x001fea0003c00000 */
.L_x_2:
[----:B------:R-:W-:Y:S05]  /*0300*/  WARPSYNC.ALL ;  /* 0x0000000000007948 */ /* 0x000fea0003800000 */
[----:B------:R-:W-:Y:S01]  /*0310*/  NOP ;  /* 0x0000000000007918 */ /* 0x000fe20000000000 */
.L_x_0:
[----:B-1----:R-:W1:Y:S01]  /*0320*/  S2R R2, SR_CTAID.X ;  /* 0x0000000000027919 */ /* 0x002e620000002500 */
[----:B------:R-:W2:Y:S01]  /*0330*/  S2UR UR10, SR_CTAID.Y ;  /* 0x00000000000a79c3 */ /* 0x000ea20000002600 */
[----:B------:R-:W2:Y:S01]  /*0340*/  LDCU.64 UR4, c[0x0][0x3b0] ;  /* 0x00007600ff0477ac */ /* 0x000ea20008000a00 */
[----:B------:R-:W-:Y:S02]  /*0350*/  LOP3.LUT R3, R0, 0x7f, RZ, 0xc0, !PT ;  /* 0x0000007f00037812 */ /* 0x000fe400078ec0ff */
[----:B------:R-:W-:Y:S01]  /*0360*/  SHF.R.U32.HI R4, RZ, 0x7, R0 ;  /* 0x00000007ff047819 */ /* 0x000fe20000011600 */
[----:B------:R-:W-:Y:S01]  /*0370*/  UMOV UR11, 0x400 ;  /* 0x00000400000b7882 */ /* 0x000fe20000000000 */
[----:B------:R-:W3:Y:S02]  /*0380*/  LDCU.64 UR32, c[0x0][0x358] ;  /* 0x00006b00ff2077ac */ /* 0x000ee40008000a00 */
[----:B------:R-:W4:Y:S01]  /*0390*/  LDC.64 R16, c[0x0][0x380] ;  /* 0x0000e000ff107b82 */ /* 0x000f220000000a00 */
[----:B------:R-:W-:-:S07]  /*03a0*/  SGXT.U32 R4, R4, 0x1 ;  /* 0x000000010404781a */ /* 0x000fce0000000000 */
[----:B------:R-:W0:Y:S08]  /*03b0*/  LDC R15, c[0x0][0x3b8] ;  /* 0x0000ee00ff0f7b82 */ /* 0x000e300000000800 */
[----:B------:R-:W0:Y:S01]  /*03c0*/  S2UR UR6, SR_CgaCtaId ;  /* 0x00000000000679c3 */ /* 0x000e220000008800 */
[----:B--2---:R-:W-:-:S04]  /*03d0*/  UIMAD UR4, UR10, UR4, URZ ;  /* 0x000000040a0472a4 */ /* 0x004fc8000f8e02ff */
[----:B------:R-:W-:Y:S01]  /*03e0*/  USHF.L.U32 UR7, UR4, 0x1, URZ ;  /* 0x0000000104077899 */ /* 0x000fe200080006ff */
[----:B-1----:R-:W-:Y:S02]  /*03f0*/  IMAD R3, R2, 0x80, R3 ;  /* 0x0000008002037824 */ /* 0x002fe400078e0203 */
[----:B------:R-:W1:Y:S02]  /*0400*/  LDC.64 R54, c[0x0][0x388] ;  /* 0x0000e200ff367b82 */ /* 0x000e640000000a00 */
[----:B------:R-:W-:Y:S01]  /*0410*/  IMAD R2, R3, UR5, RZ ;  /* 0x0000000503027c24 */ /* 0x000fe2000f8e02ff */
[----:B------:R-:W-:-:S04]  /*0420*/  UIMAD.WIDE UR4, UR4, 0x2, URZ ;  /* 0x00000002040478a5 */ /* 0x000fc8000f8e02ff */
[C---:B------:R-:W-:Y:S01]  /*0430*/  SHF.L.U32 R5, R2.reuse, 0x1, RZ ;  /* 0x0000000102057819 */ /* 0x040fe200000006ff */
[----:B------:R-:W-:Y:S01]  /*0440*/  IMAD.HI R2, R2, 0x2, RZ ;  /* 0x0000000202027827 */ /* 0x000fe200078e02ff */
[----:B------:R-:W-:Y:S02]  /*0450*/  BAR.SYNC.DEFER_BLOCKING 0x0 ;  /* 0x0000000000007b1d */ /* 0x000fe40000010000 */
[----:B----4-:R-:W-:Y:S01]  /*0460*/  IADD3 R16, P1, P2, R5, UR7, R16 ;  /* 0x0000000705107c10 */ /* 0x010fe2000fa3e010 */
[----:B0-----:R-:W-:-:S03]  /*0470*/  IMAD R4, R4, R15, RZ ;  /* 0x0000000f04047224 */ /* 0x001fc600078e02ff */
[----:B------:R-:W-:Y:S01]  /*0480*/  IADD3.X R17, PT, PT, R2, UR5, R17, P1, P2 ;  /* 0x0000000502117c10 */ /* 0x000fe20008fe4411 */
[----:B------:R-:W-:Y:S01]  /*0490*/  ULEA UR11, UR6, UR11, 0x18 ;  /* 0x0000000b060b7291 */ /* 0x000fe2000f8ec0ff */
[C---:B------:R-:W-:Y:S01]  /*04a0*/  LEA R2, R15.reuse, R4, 0x1 ;  /* 0x000000040f027211 */ /* 0x040fe200078e08ff */
[----:B------:R-:W0:Y:S01]  /*04b0*/  LDCU UR4, c[0x0][0x3c8] ;  /* 0x00007900ff0477ac */ /* 0x000e220008000800 */
[C---:B------:R-:W-:Y:S02]  /*04c0*/  LEA R6, P1, R4.reuse, R16, 0x1 ;  /* 0x0000001004067211 */ /* 0x040fe400078208ff */
[C---:B------:R-:W-:Y:S02]  /*04d0*/  LEA R12, R15.reuse, R2, 0x1 ;  /* 0x000000020f0c7211 */ /* 0x040fe400078e08ff */
[----:B------:R-:W-:Y:S02]  /*04e0*/  LEA.HI.X.SX32 R7, R4, R17, 0x1, P1 ;  /* 0x0000001104077211 */ /* 0x000fe400008f0eff */
[-C--:B------:R-:W-:Y:S01]  /*04f0*/  LEA R10, P1, R12, R16.reuse, 0x1 ;  /* 0x000000100c0a7211 */ /* 0x080fe200078208ff */
[----:B------:R-:W-:Y:S01]  /*0500*/  IMAD R14, R15, 0x2, R12 ;  /* 0x000000020f0e7824 */ /* 0x000fe200078e020c */
[----:B------:R-:W-:-:S02]  /*0510*/  LEA R8, P2, R2, R16, 0x1 ;  /* 0x0000001002087211 */ /* 0x000fc400078408ff */
[-C--:B------:R-:W-:Y:S01]  /*0520*/  LEA.HI.X.SX32 R11, R12, R17.reuse, 0x1, P1 ;  /* 0x000000110c0b7211 */ /* 0x080fe200008f0eff */
[----:B------:R-:W2:Y:S01]  /*0530*/  LDS R48, [UR11] ;  /* 0x0000000bff307984 */ /* 0x000ea20008000800 */
[----:B------:R-:W-:Y:S01]  /*0540*/  BAR.SYNC.DEFER_BLOCKING 0x0 ;  /* 0x0000000000007b1d */ /* 0x000fe20000010000 */
[C---:B------:R-:W-:Y:S02]  /*0550*/  LEA R12, P1, R14.reuse, R16, 0x1 ;  /* 0x000000100e0c7211 */ /* 0x040fe400078208ff */
[C---:B------:R-:W-:Y:S02]  /*0560*/  LEA R20, R15.reuse, R14, 0x1 ;  /* 0x0000000e0f147211 */ /* 0x040fe400078e08ff */
[----:B------:R-:W-:Y:S02]  /*0570*/  LEA.HI.X.SX32 R13, R14, R17, 0x1, P1 ;  /* 0x000000110e0d7211 */ /* 0x000fe400008f0eff */
[----:B------:R-:W-:Y:S02]  /*0580*/  LEA R18, P1, R20, R16, 0x1 ;  /* 0x0000001014127211 */ /* 0x000fe400078208ff */
[----:B------:R-:W-:-:S02]  /*0590*/  LEA R14, R15, R20, 0x1 ;  /* 0x000000140f0e7211 */ /* 0x000fc400078e08ff */
[-C--:B------:R-:W-:Y:S02]  /*05a0*/  LEA.HI.X.SX32 R19, R20, R17.reuse, 0x1, P1 ;  /* 0x0000001114137211 */ /* 0x080fe400008f0eff */
[C---:B------:R-:W-:Y:S02]  /*05b0*/  LEA R20, P1, R14.reuse, R16, 0x1 ;  /* 0x000000100e147211 */ /* 0x040fe400078208ff */
[C---:B------:R-:W-:Y:S02]  /*05c0*/  LEA R26, R15.reuse, R14, 0x1 ;  /* 0x0000000e0f1a7211 */ /* 0x040fe400078e08ff */
[-C--:B------:R-:W-:Y:S02]  /*05d0*/  LEA.HI.X.SX32 R21, R14, R17.reuse, 0x1, P1 ;  /* 0x000000110e157211 */ /* 0x080fe400008f0eff */
[----:B------:R-:W-:Y:S01]  /*05e0*/  LEA.HI.X.SX32 R9, R2, R17, 0x1, P2 ;  /* 0x0000001102097211 */ /* 0x000fe200010f0eff */
[C---:B------:R-:W-:Y:S01]  /*05f0*/  IMAD R14, R15.reuse, 0x2, R26 ;  /* 0x000000020f0e7824 */ /* 0x040fe200078e021a */
[----:B------:R-:W-:Y:S01]  /*0600*/  LEA R22, P1, R26, R16, 0x1 ;  /* 0x000000101a167211 */ /* 0x000fe200078208ff */
[----:B---3--:R-:W5:Y:S03]  /*0610*/  LDG.E.U16 R2, desc[UR32][R6.64] ;  /* 0x0000002006027981 */ /* 0x008f66000c1e1500 */
[----:B------:R-:W-:-:S02]  /*0620*/  LEA R28, R15, R14, 0x1 ;  /* 0x0000000e0f1c7211 */ /* 0x000fc400078e08ff */
[----:B------:R-:W-:Y:S01]  /*0630*/  LEA R24, P2, R14, R16, 0x1 ;  /* 0x000000100e187211 */ /* 0x000fe200078408ff */
[----:B------:R-:W5:Y:S01]  /*0640*/  LDG.E.U16 R4, desc[UR32][R8.64] ;  /* 0x0000002008047981 */ /* 0x000f62000c1e1500 */
[----:B------:R-:W-:-:S03]  /*0650*/  LEA.HI.X.SX32 R23, R26, R17, 0x1, P1 ;  /* 0x000000111a177211 */ /* 0x000fc600008f0eff */
[----:B------:R-:W5:Y:S04]  /*0660*/  LDG.E.U16 R5, desc[UR32][R10.64] ;  /* 0x000000200a057981 */ /* 0x000f68000c1e1500 */
[----:B------:R3:W5:Y:S01]  /*0670*/  LDG.E.U16 R6, desc[UR32][R12.64] ;  /* 0x000000200c067981 */ /* 0x000762000c1e1500 */
[----:B------:R-:W-:Y:S02]  /*0680*/  LEA.HI.X.SX32 R25, R14, R17, 0x1, P2 ;  /* 0x000000110e197211 */ /* 0x000fe400010f0eff */
[----:B------:R-:W-:Y:S01]  /*0690*/  LEA R26, P1, R28, R16, 0x1 ;  /* 0x000000101c1a7211 */ /* 0x000fe200078208ff */
[----:B------:R4:W5:Y:S04]  /*06a0*/  LDG.E.U16 R7, desc[UR32][R18.64] ;  /* 0x0000002012077981 */ /* 0x000968000c1e1500 */
[----:B------:R0:W5:Y:S01]  /*06b0*/  LDG.E.U16 R8, desc[UR32][R20.64] ;  /* 0x0000002014087981 */ /* 0x000162000c1e1500 */
[----:B---3--:R-:W-:-:S03]  /*06c0*/  LEA R12, R15, R28, 0x1 ;  /* 0x0000001c0f0c7211 */ /* 0x008fc600078e08ff */
[----:B------:R3:W5:Y:S01]  /*06d0*/  LDG.E.U16 R9, desc[UR32][R22.64] ;  /* 0x0000002016097981 */ /* 0x000762000c1e1500 */
[----:B------:R-:W-:Y:S02]  /*06e0*/  LEA.HI.X.SX32 R27, R28, R17, 0x1, P1 ;  /* 0x000000111c1b7211 */ /* 0x000fe400008f0eff */
[----:B------:R-:W-:Y:S01]  /*06f0*/  LEA R14, R15, R12, 0x1 ;  /* 0x0000000c0f0e7211 */ /* 0x000fe200078e08ff */
[----:B------:R1:W5:Y:S01]  /*0700*/  LDG.E.U16 R10, desc[UR32][R24.64] ;  /* 0x00000020180a7981 */ /* 0x000362000c1e1500 */
[----:B----4-:R-:W-:-:S03]  /*0710*/  LEA R18, P1, R12, R16, 0x1 ;  /* 0x000000100c127211 */ /* 0x010fc600078208ff */
[C---:B------:R-:W-:Y:S01]  /*0720*/  IMAD R30, R15.reuse, 0x2, R14 ;  /* 0x000000020f1e7824 */ /* 0x040fe200078e020e */
[-C--:B------:R-:W-:Y:S01]  /*0730*/  LEA.HI.X.SX32 R19, R12, R17.reuse, 0x1, P1 ;  /* 0x000000110c137211 */ /* 0x080fe200008f0eff */
[----:B------:R4:W5:Y:S01]  /*0740*/  LDG.E.U16 R11, desc[UR32][R26.64] ;  /* 0x000000201a0b7981 */ /* 0x000962000c1e1500 */
[-C--:B0-----:R-:W-:Y:S02]  /*0750*/  LEA R20, P1, R14, R16.reuse, 0x1 ;  /* 0x000000100e147211 */ /* 0x081fe400078208ff */
[----:B------:R-:W-:Y:S01]  /*0760*/  LEA R28, P2, R30, R16, 0x1 ;  /* 0x000000101e1c7211 */ /* 0x000fe200078408ff */
[----:B------:R-:W5:Y:S01]  /*0770*/  LDG.E.U16 R12, desc[UR32][R18.64] ;  /* 0x00000020120c7981 */ /* 0x000f62000c1e1500 */
[----:B------:R-:W-:Y:S02]  /*0780*/  LEA R32, R15, R30, 0x1 ;  /* 0x0000001e0f207211 */ /* 0x000fe400078e08ff */
[-C--:B------:R-:W-:Y:S02]  /*0790*/  LEA.HI.X.SX32 R21, R14, R17.reuse, 0x1, P1 ;  /* 0x000000110e157211 */ /* 0x080fe400008f0eff */
[----:B------:R-:W-:-:S02]  /*07a0*/  LEA.HI.X.SX32 R29, R30, R17, 0x1, P2 ;  /* 0x000000111e1d7211 */ /* 0x000fc400010f0eff */
[C---:B---3--:R-:W-:Y:S01]  /*07b0*/  LEA R22, P1, R32.reuse, R16, 0x1 ;  /* 0x0000001020167211 */ /* 0x048fe200078208ff */
[----:B------:R-:W5:Y:S01]  /*07c0*/  LDG.E.U16 R13, desc[UR32][R20.64] ;  /* 0x00000020140d7981 */ /* 0x000f62000c1e1500 */
[C---:B------:R-:W-:Y:S02]  /*07d0*/  LEA R30, R15.reuse, R32, 0x1 ;  /* 0x000000200f1e7211 */ /* 0x040fe400078e08ff */
[-C--:B------:R-:W-:Y:S01]  /*07e0*/  LEA.HI.X.SX32 R23, R32, R17.reuse, 0x1, P1 ;  /* 0x0000001120177211 */ /* 0x080fe200008f0eff */
[----:B------:R0:W5:Y:S01]  /*07f0*/  LDG.E.U16 R14, desc[UR32][R28.64] ;  /* 0x000000201c0e7981 */ /* 0x000162000c1e1500 */
[C---:B------:R-:W-:Y:S02]  /*0800*/  LEA R32, R15.reuse, R30, 0x1 ;  /* 0x0000001e0f207211 */ /* 0x040fe400078e08ff */
[C---:B-1----:R-:W-:Y:S01]  /*0810*/  LEA R24, P1, R30.reuse, R16, 0x1 ;  /* 0x000000101e187211 */ /* 0x042fe200078208ff */
[----:B------:R-:W5:Y:S02]  /*0820*/  LDG.E.U16 R18, desc[UR32][R22.64] ;  /* 0x0000002016127981 */ /* 0x000f64000c1e1500 */
[----:B------:R-:W-:Y:S01]  /*0830*/  IMAD R34, R15, 0x2, R32 ;  /* 0x000000020f227824 */ /* 0x000fe200078e0220 */
[----:B------:R-:W-:-:S04]  /*0840*/  LEA.HI.X.SX32 R25, R30, R17, 0x1, P1 ;  /* 0x000000111e197211 */ /* 0x000fc800008f0eff */
[----:B------:R-:W-:Y:S01]  /*0850*/  LEA R30, P2, R34, R16, 0x1 ;  /* 0x00000010221e7211 */ /* 0x000fe200078408ff */
[----:B------:R-:W5:Y:S01]  /*0860*/  LDG.E.U16 R19, desc[UR32][R24.64] ;  /* 0x0000002018137981 */ /* 0x000f62000c1e1500 */
[C---:B------:R-:W-:Y:S02]  /*0870*/  LEA R36, R15.reuse, R34, 0x1 ;  /* 0x000000220f247211 */ /* 0x040fe400078e08ff */
[----:B----4-:R-:W-:Y:S02]  /*0880*/  LEA R26, P1, R32, R16, 0x1 ;  /* 0x00000010201a7211 */ /* 0x010fe400078208ff */
[-C--:B------:R-:W-:Y:S02]  /*0890*/  LEA.HI.X.SX32 R31, R34, R17.reuse, 0x1, P2 ;  /* 0x00000011221f7211 */ /* 0x080fe400010f0eff */
[----:B------:R-:W-:Y:S02]  /*08a0*/  LEA R34, R15, R36, 0x1 ;  /* 0x000000240f227211 */ /* 0x000fe400078e08ff */
[----:B------:R-:W-:Y:S01]  /*08b0*/  LEA.HI.X.SX32 R27, R32, R17, 0x1, P1 ;  /* 0x00000011201b7211 */ /* 0x000fe200008f0eff */
[----:B------:R-:W5:Y:S01]  /*08c0*/  LDG.E.U16 R21, desc[UR32][R30.64] ;  /* 0x000000201e157981 */ /* 0x000f62000c1e1500 */
[----:B------:R-:W-:-:S02]  /*08d0*/  LEA R32, P1, R36, R16, 0x1 ;  /* 0x0000001024207211 */ /* 0x000fc400078208ff */
[C---:B------:R-:W-:Y:S01]  /*08e0*/  LEA R38, R15.reuse, R34, 0x1 ;  /* 0x000000220f267211 */ /* 0x040fe200078e08ff */
[----:B------:R1:W5:Y:S01]  /*08f0*/  LDG.E.U16 R20, desc[UR32][R26.64] ;  /* 0x000000201a147981 */ /* 0x000362000c1e1500 */
[-C--:B------:R-:W-:Y:S02]  /*0900*/  LEA.HI.X.SX32 R33, R36, R17.reuse, 0x1, P1 ;  /* 0x0000001124217211 */ /* 0x080fe400008f0eff */
[CC--:B0-----:R-:W-:Y:S01]  /*0910*/  LEA R28, P1, R34.reuse, R16.reuse, 0x1 ;  /* 0x00000010221c7211 */ /* 0x0c1fe200078208ff */
[----:B------:R-:W-:Y:S02]  /*0920*/  IMAD R40, R15, 0x2, R38 ;  /* 0x000000020f287824 */ /* 0x000fe400078e0226 */
[----:B------:R0:W5:Y:S01]  /*0930*/  LDG.E.U16 R22, desc[UR32][R32.64] ;  /* 0x0000002020167981 */ /* 0x000162000c1e1500 */
[----:B------:R-:W-:Y:S02]  /*0940*/  LEA.HI.X.SX32 R29, R34, R17, 0x1, P1 ;  /* 0x00000011221d7211 */ /* 0x000fe400008f0eff */
[----:B------:R-:W-:-:S02]  /*0950*/  LEA R34, P1, R38, R16, 0x1 ;  /* 0x0000001026227211 */ /* 0x000fc400078208ff */
[C---:B------:R-:W-:Y:S01]  /*0960*/  LEA R42, R15.reuse, R40, 0x1 ;  /* 0x000000280f2a7211 */ /* 0x040fe200078e08ff */
[----:B------:R-:W5:Y:S01]  /*0970*/  LDG.E.U16 R23, desc[UR32][R28.64] ;  /* 0x000000201c177981 */ /* 0x000f62000c1e1500 */
[-C--:B------:R-:W-:Y:S02]  /*0980*/  LEA.HI.X.SX32 R35, R38, R17.reuse, 0x1, P1 ;  /* 0x0000001126237211 */ /* 0x080fe400008f0eff */
[C---:B------:R-:W-:Y:S02]  /*0990*/  LEA R38, P1, R42.reuse, R16, 0x1 ;  /* 0x000000102a267211 */ /* 0x040fe400078208ff */
[C---:B-1----:R-:W-:Y:S01]  /*09a0*/  LEA R26, R15.reuse, R42, 0x1 ;  /* 0x0000002a0f1a7211 */ /* 0x042fe200078e08ff */
[----:B------:R1:W5:Y:S01]  /*09b0*/  LDG.E.U16 R24, desc[UR32][R34.64] ;  /* 0x0000002022187981 */ /* 0x000362000c1e1500 */
[----:B------:R-:W-:Y:S02]  /*09c0*/  LEA.HI.X.SX32 R39, R42, R17, 0x1, P1 ;  /* 0x000000112a277211 */ /* 0x000fe400008f0eff */
[----:B------:R-:W-:-:S02]  /*09d0*/  LEA R42, R15, R26, 0x1 ;  /* 0x0000001a0f2a7211 */ /* 0x000fc400078e08ff */
[----:B------:R-:W-:-:S03]  /*09e0*/  LEA R30, P1, R26, R16, 0x1 ;  /* 0x000000101a1e7211 */ /* 0x000fc600078208ff */
[C---:B------:R-:W-:Y:S01]  /*09f0*/  IMAD R44, R15.reuse, 0x2, R42 ;  /* 0x000000020f2c7824 */ /* 0x040fe200078e022a */
[-C--:B------:R-:W-:Y:S02]  /*0a00*/  LEA.HI.X.SX32 R31, R26, R17.reuse, 0x1, P1 ;  /* 0x000000111a1f7211 */ /* 0x080fe400008f0eff */
[-C--:B------:R-:W-:Y:S01]  /*0a10*/  LEA R36, P2, R40, R16.reuse, 0x1 ;  /* 0x0000001028247211 */ /* 0x080fe200078408ff */
[----:B------:R-:W5:Y:S01]  /*0a20*/  LDG.E.U16 R26, desc[UR32][R38.64] ;  /* 0x00000020261a7981 */ /* 0x000f62000c1e1500 */
[----:B0-----:R-:W-:Y:S02]  /*0a30*/  LEA R32, P1, R42, R16, 0x1 ;  /* 0x000000102a207211 */ /* 0x001fe400078208ff */
[----:B------:R-:W-:Y:S01]  /*0a40*/  LEA R46, R15, R44, 0x1 ;  /* 0x0000002c0f2e7211 */ /* 0x000fe200078e08ff */
[----:B------:R-:W5:Y:S01]  /*0a50*/  LDG.E.U16 R27, desc[UR32][R30.64] ;  /* 0x000000201e1b7981 */ /* 0x000f62000c1e1500 */
[-C--:B------:R-:W-:Y:S02]  /*0a60*/  LEA.HI.X.SX32 R37, R40, R17.reuse, 0x1, P2 ;  /* 0x0000001128257211 */ /* 0x080fe400010f0eff */
[----:B------:R-:W-:-:S02]  /*0a70*/  LEA.HI.X.SX32 R33, R42, R17, 0x1, P1 ;  /* 0x000000112a217211 */ /* 0x000fc400008f0eff */
[-C--:B-1----:R-:W-:Y:S01]  /*0a80*/  LEA R34, P1, R46, R16.reuse, 0x1 ;  /* 0x000000102e227211 */ /* 0x082fe200078208ff */
[----:B------:R0:W5:Y:S01]  /*0a90*/  LDG.E.U16 R25, desc[UR32][R36.64] ;  /* 0x0000002024197981 */ /* 0x000162000c1e1500 */
[----:B------:R-:W-:Y:S02]  /*0aa0*/  LEA R40, P2, R44, R16, 0x1 ;  /* 0x000000102c287211 */ /* 0x000fe400078408ff */
[C---:B------:R-:W-:Y:S01]  /*0ab0*/  LEA R42, R15.reuse, R46, 0x1 ;  /* 0x0000002e0f2a7211 */ /* 0x040fe200078e08ff */
[----:B------:R-:W5:Y:S01]  /*0ac0*/  LDG.E.U16 R28, desc[UR32][R32.64] ;  /* 0x00000020201c7981 */ /* 0x000f62000c1e1500 */
[-C--:B------:R-:W-:Y:S02]  /*0ad0*/  LEA.HI.X.SX32 R35, R46, R17.reuse, 0x1, P1 ;  /* 0x000000112e237211 */ /* 0x080fe400008f0eff */
[----:B------:R-:W-:Y:S02]  /*0ae0*/  LEA.HI.X.SX32 R41, R44, R17, 0x1, P2 ;  /* 0x000000112c297211 */ /* 0x000fe400010f0eff */
[----:B------:R-:W-:Y:S01]  /*0af0*/  LEA R44, R15, R42, 0x1 ;  /* 0x0000002a0f2c7211 */ /* 0x000fe200078e08ff */
[----:B------:R-:W5:Y:S01]  /*0b00*/  LDG.E.U16 R30, desc[UR32][R34.64] ;  /* 0x00000020221e7981 */ /* 0x000f62000c1e1500 */
[----:B0-----:R-:W-:-:S03]  /*0b10*/  LEA R36, P1, R42, R16, 0x1 ;  /* 0x000000102a247211 */ /* 0x001fc600078208ff */
[----:B------:R-:W5:Y:S01]  /*0b20*/  LDG.E.U16 R29, desc[UR32][R40.64] ;  /* 0x00000020281d7981 */ /* 0x000f62000c1e1500 */
[-C--:B------:R-:W-:Y:S02]  /*0b30*/  LEA.HI.X.SX32 R37, R42, R17.reuse, 0x1, P1 ;  /* 0x000000112a257211 */ /* 0x080fe400008f0eff */
[C---:B------:R-:W-:Y:S01]  /*0b40*/  LEA R38, P1, R44.reuse, R16, 0x1 ;  /* 0x000000102c267211 */ /* 0x040fe200078208ff */
[C---:B------:R-:W-:Y:S02]  /*0b50*/  IMAD R46, R15.reuse, 0x2, R44 ;  /* 0x000000020f2e7824 */ /* 0x040fe400078e022c */
[----:B------:R-:W5:Y:S01]  /*0b60*/  LDG.E.U16 R31, desc[UR32][R36.64] ;  /* 0x00000020241f7981 */ /* 0x000f62000c1e1500 */
[----:B------:R-:W-:Y:S02]  /*0b70*/  LEA.HI.X.SX32 R39, R44, R17, 0x1, P1 ;  /* 0x000000112c277211 */ /* 0x000fe400008f0eff */
[----:B------:R-:W-:-:S03]  /*0b80*/  LEA R50, R15, R46, 0x1 ;  /* 0x0000002e0f327211 */ /* 0x000fc600078e08ff */
[----:B------:R0:W5:Y:S01]  /*0b90*/  LDG.E.U16 R32, desc[UR32][R38.64] ;  /* 0x0000002026207981 */ /* 0x000162000c1e1500 */
[C---:B------:R-:W-:Y:S02]  /*0ba0*/  LEA R52, R15.reuse, R50, 0x1 ;  /* 0x000000320f347211 */ /* 0x040fe400078e08ff */
[C---:B------:R-:W-:Y:S01]  /*0bb0*/  LEA R42, P2, R46.reuse, R16, 0x1 ;  /* 0x000000102e2a7211 */ /* 0x040fe200078408ff */
[----:B0-----:R-:W0:Y:S01]  /*0bc0*/  LDC.64 R38, c[0x0][0x3c0] ;  /* 0x0000f000ff267b82 */ /* 0x001e220000000a00 */
[C---:B------:R-:W-:Y:S02]  /*0bd0*/  LEA R40, R15.reuse, R52, 0x1 ;  /* 0x000000340f287211 */ /* 0x040fe400078e08ff */
[----:B------:R-:W-:Y:S02]  /*0be0*/  LEA.HI.X.SX32 R43, R46, R17, 0x1, P2 ;  /* 0x000000112e2b7211 */ /* 0x000fe400010f0eff */
[----:B------:R-:W-:Y:S01]  /*0bf0*/  LEA R46, P2, R40, R16, 0x1 ;  /* 0x00000010282e7211 */ /* 0x000fe200078408ff */
[----:B------:R-:W-:-:S03]  /*0c00*/  IMAD R15, R15, 0x2, R40 ;  /* 0x000000020f0f7824 */ /* 0x000fc600078e0228 */
[-C--:B------:R-:W-:Y:S01]  /*0c10*/  LEA.HI.X.SX32 R47, R40, R17.reuse, 0x1, P2 ;  /* 0x00000011282f7211 */ /* 0x080fe200010f0eff */
[----:B------:R1:W5:Y:S01]  /*0c20*/  LDG.E.U16 R43, desc[UR32][R42.64] ;  /* 0x000000202a2b7981 */ /* 0x000362000c1e1500 */
[----:B------:R-:W-:Y:S02]  /*0c30*/  SHF.R.U32.HI R40, RZ, 0x6, R0 ;  /* 0x00000006ff287819 */ /* 0x000fe40000011600 */
[-C--:B------:R-:W-:Y:S02]  /*0c40*/  LEA R44, P1, R50, R16.reuse, 0x1 ;  /* 0x00000010322c7211 */ /* 0x080fe400078208ff */
[----:B------:R-:W-:Y:S01]  /*0c50*/  SGXT.U32 R40, R40, 0x2 ;  /* 0x000000022828781a */ /* 0x000fe20000000000 */
[----:B------:R-:W5:Y:S01]  /*0c60*/  LDG.E.U16 R47, desc[UR32][R46.64] ;  /* 0x000000202e2f7981 */ /* 0x000f62000c1e1500 */
[----:B------:R-:W-:Y:S02]  /*0c70*/  LEA.HI.X.SX32 R45, R50, R17, 0x1, P1 ;  /* 0x00000011322d7211 */ /* 0x000fe400008f0eff */
[----:B------:R-:W-:Y:S01]  /*0c80*/  LEA R34, P1, R52, R16, 0x1 ;  /* 0x0000001034227211 */ /* 0x000fe200078208ff */
[----:B0-----:R-:W-:-:S03]  /*0c90*/  IMAD R36, R40, R39, RZ ;  /* 0x0000002728247224 */ /* 0x001fc600078e02ff */
[-C--:B------:R-:W-:Y:S01]  /*0ca0*/  LEA.HI.X.SX32 R35, R52, R17.reuse, 0x1, P1 ;  /* 0x0000001134237211 */ /* 0x080fe200008f0eff */
[----:B------:R0:W5:Y:S01]  /*0cb0*/  LDG.E.U16 R45, desc[UR32][R44.64] ;  /* 0x000000202c2d7981 */ /* 0x000162000c1e1500 */
[C---:B------:R-:W-:Y:S02]  /*0cc0*/  LEA R16, P1, R15.reuse, R16, 0x1 ;  /* 0x000000100f107211 */ /* 0x040fe400078208ff */
[----:B-1----:R-:W-:Y:S02]  /*0cd0*/  LOP3.LUT R42, R0, 0x3f, RZ, 0xc0, !PT ;  /* 0x0000003f002a7812 */ /* 0x002fe400078ec0ff */
[----:B------:R1:W5:Y:S01]  /*0ce0*/  LDG.E.U16 R35, desc[UR32][R34.64] ;  /* 0x0000002022237981 */ /* 0x000362000c1e1500 */
[----:B------:R-:W-:Y:S02]  /*0cf0*/  LEA.HI.X.SX32 R17, R15, R17, 0x1, P1 ;  /* 0x000000110f117211 */ /* 0x000fe400008f0eff */
[----:B0-----:R-:W-:-:S03]  /*0d00*/  LEA R44, R39, R36, 0x2 ;  /* 0x00000024272c7211 */ /* 0x001fc600078e10ff */
[----:B------:R0:W5:Y:S01]  /*0d10*/  LDG.E.U16 R33, desc[UR32][R16.64] ;  /* 0x0000002010217981 */ /* 0x000162000c1e1500 */
[----:B------:R-:W-:Y:S02]  /*0d20*/  SHF.R.S32.HI R15, RZ, 0x7, R0 ;  /* 0x00000007ff0f7819 */ /* 0x000fe40000011400 */
[----:B-1----:R-:W-:Y:S02]  /*0d30*/  LEA R34, R39, R44, 0x2 ;  /* 0x0000002c27227211 */ /* 0x002fe400078e10ff */
[----:B------:R-:W-:Y:S02]  /*0d40*/  SGXT R15, R15, 0x1 ;  /* 0x000000010f0f781a */ /* 0x000fe40000000200 */
[C---:B------:R-:W-:Y:S01]  /*0d50*/  SHF.L.U32 R50, R42.reuse, 0x1, RZ ;  /* 0x000000012a327819 */ /* 0x040fe200000006ff */
[C---:B------:R-:W-:Y:S02]  /*0d60*/  IMAD R46, R39.reuse, 0x4, R34 ;  /* 0x00000004272e7824 */ /* 0x040fe400078e0222 */
[----:B0-----:R-:W-:Y:S01]  /*0d70*/  IMAD R16, R42, UR4, RZ ;  /* 0x000000042a107c24 */ /* 0x001fe2000f8e02ff */
[----:B------:R-:W-:Y:S01]  /*0d80*/  LOP3.LUT R56, R50, 0x90, R15, 0x78, !PT ;  /* 0x0000009032387812 */ /* 0x000fe200078e780f */
[----:B------:R-:W-:Y:S01]  /*0d90*/  IMAD R38, R38, UR10, RZ ;  /* 0x0000000a26267c24 */ /* 0x000fe2000f8e02ff */
[----:B------:R-:W-:-:S02]  /*0da0*/  LEA R50, R39, R46, 0x2 ;  /* 0x0000002e27327211 */ /* 0x000fc400078e10ff */
[----:B------:R-:W-:Y:S01]  /*0db0*/  SHF.L.U32 R17, R16, 0x1, RZ ;  /* 0x0000000110117819 */ /* 0x000fe200000006ff */
[----:B------:R-:W-:Y:S01]  /*0dc0*/  IMAD.SHL.U32 R15, R38, 0x2, RZ ;  /* 0x00000002260f7824 */ /* 0x000fe200078e00ff */
[----:B------:R-:W-:Y:S01]  /*0dd0*/  LEA R52, R39, R50, 0x2 ;  /* 0x0000003227347211 */ /* 0x000fe200078e10ff */
[----:B------:R-:W-:-:S03]  /*0de0*/  IMAD.HI R16, R16, 0x2, RZ ;  /* 0x0000000210107827 */ /* 0x000fc600078e02ff */
[----:B------:R-:W-:Y:S01]  /*0df0*/  IADD3 R17, P1, P2, R17, R54, R15 ;  /* 0x0000003611117210 */ /* 0x000fe20007a3e00f */
[----:B------:R-:W-:Y:S01]  /*0e00*/  IMAD.HI R38, R38, 0x2, RZ ;  /* 0x0000000226267827 */ /* 0x000fe200078e02ff */
[----:B------:R-:W-:-:S04]  /*0e10*/  LEA R54, R39, R52, 0x2 ;  /* 0x0000003427367211 */ /* 0x000fc800078e10ff */
[----:B------:R-:W-:Y:S02]  /*0e20*/  IADD3.X R41, PT, PT, R16, R55, R38, P1, P2 ;  /* 0x0000003710297210 */ /* 0x000fe40000fe4426 */
[----:B------:R-:W-:Y:S02]  /*0e30*/  LEA R16, R39, R54, 0x2 ;  /* 0x0000003627107211 */ /* 0x000fe400078e10ff */
[----:B------:R-:W-:-:S03]  /*0e40*/  LEA R102, P3, R34, R17, 0x1 ;  /* 0x0000001122667211 */ /* 0x000fc600078608ff */
[C---:B------:R-:W-:Y:S01]  /*0e50*/  IMAD R38, R39.reuse, 0x4, R16 ;  /* 0x0000000427267824 */ /* 0x040fe200078e0210 */
[----:B------:R-:W-:Y:S02]  /*0e60*/  LEA R106, P1, R36, R17, 0x1 ;  /* 0x00000011246a7211 */ /* 0x000fe400078208ff */
[----:B------:R-:W-:Y:S02]  /*0e70*/  LEA.HI.X.SX32 R103, R34, R41, 0x1, P3 ;  /* 0x0000002922677211 */ /* 0x000fe400018f0eff */
[C---:B------:R-:W-:Y:S02]  /*0e80*/  LEA R34, R39.reuse, R38, 0x2 ;  /* 0x0000002627227211 */ /* 0x040fe400078e10ff */
[----:B------:R-:W-:Y:S02]  /*0e90*/  LEA R104, P2, R44, R17, 0x1 ;  /* 0x000000112c687211 */ /* 0x000fe400078408ff */
[----:B------:R-:W-:Y:S02]  /*0ea0*/  LEA.HI.X.SX32 R107, R36, R41, 0x1, P1 ;  /* 0x00000029246b7211 */ /* 0x000fe400008f0eff */
[----:B------:R-:W-:-:S02]  /*0eb0*/  LEA R36, R39, R34, 0x2 ;  /* 0x0000002227247211 */ /* 0x000fc400078e10ff */
[----:B------:R-:W-:Y:S02]  /*0ec0*/  LEA.HI.X.SX32 R105, R44, R41, 0x1, P2 ;  /* 0x000000292c697211 */ /* 0x000fe400010f0eff */
[-C--:B------:R-:W-:Y:S02]  /*0ed0*/  LEA R100, P1, R46, R17.reuse, 0x1 ;  /* 0x000000112e647211 */ /* 0x080fe400078208ff */
[-C--:B------:R-:W-:Y:S02]  /*0ee0*/  LEA R98, P2, R50, R17.reuse, 0x1 ;  /* 0x0000001132627211 */ /* 0x080fe400078408ff */
[C---:B------:R-:W-:Y:S02]  /*0ef0*/  LEA R44, R39.reuse, R36, 0x2 ;  /* 0x00000024272c7211 */ /* 0x040fe400078e10ff */
[----:B------:R-:W-:Y:S02]  /*0f00*/  LEA R96, P3, R52, R17, 0x1 ;  /* 0x0000001134607211 */ /* 0x000fe400078608ff */
[-C--:B------:R-:W-:Y:S01]  /*0f10*/  LEA.HI.X.SX32 R101, R46, R41.reuse, 0x1, P1 ;  /* 0x000000292e657211 */ /* 0x080fe200008f0eff */
[----:B------:R-:W-:Y:S01]  /*0f20*/  IMAD R46, R39, 0x4, R44 ;  /* 0x00000004272e7824 */ /* 0x000fe200078e022c */
[----:B------:R-:W-:-:S02]  /*0f30*/  LEA.HI.X.SX32 R99, R50, R41, 0x1, P2 ;  /* 0x0000002932637211 */ /* 0x000fc400010f0eff */
[----:B------:R-:W-:Y:S02]  /*0f40*/  LEA R92, P2, R16, R17, 0x1 ;  /* 0x00000011105c7211 */ /* 0x000fe400078408ff */
[----:B------:R-:W-:Y:S02]  /*0f50*/  LEA.HI.X.SX32 R97, R52, R41, 0x1, P3 ;  /* 0x0000002934617211 */ /* 0x000fe400018f0eff */
[----:B------:R-:W-:Y:S02]  /*0f60*/  LEA R90, P3, R38, R17, 0x1 ;  /* 0x00000011265a7211 */ /* 0x000fe400078608ff */
[----:B------:R-:W-:Y:S02]  /*0f70*/  LEA.HI.X.SX32 R93, R16, R41, 0x1, P2 ;  /* 0x00000029105d7211 */ /* 0x000fe400010f0eff */
[----:B------:R-:W-:Y:S02]  /*0f80*/  LEA R16, R39, R46, 0x2 ;  /* 0x0000002e27107211 */ /* 0x000fe400078e10ff */
[----:B------:R-:W-:-:S02]  /*0f90*/  LEA R94, P1, R54, R17, 0x1 ;  /* 0x00000011365e7211 */ /* 0x000fc400078208ff */
[-C--:B------:R-:W-:Y:S02]  /*0fa0*/  LEA.HI.X.SX32 R91, R38, R41.reuse, 0x1, P3 ;  /* 0x00000029265b7211 */ /* 0x080fe400018f0eff */
[----:B------:R-:W-:Y:S02]  /*0fb0*/  LEA R38, R39, R16, 0x2 ;  /* 0x0000001027267211 */ /* 0x000fe400078e10ff */
[----:B------:R-:W-:Y:S02]  /*0fc0*/  LEA.HI.X.SX32 R95, R54, R41, 0x1, P1 ;  /* 0x00000029365f7211 */ /* 0x000fe400008f0eff */
[----:B------:R-:W-:Y:S02]  /*0fd0*/  SHF.R.U32.HI R37, RZ, 0x5, R0 ;  /* 0x00000005ff257819 */ /* 0x000fe40000011600 */
[-C--:B------:R-:W-:Y:S02]  /*0fe0*/  LEA R88, P1, R34, R17.reuse, 0x1 ;  /* 0x0000001122587211 */ /* 0x080fe400078208ff */
[----:B------:R-:W-:-:S02]  /*0ff0*/  LEA R86, P2, R36, R17, 0x1 ;  /* 0x0000001124567211 */ /* 0x000fc400078408ff */
[----:B------:R-:W-:Y:S02]  /*1000*/  LEA R84, P3, R44, R17, 0x1 ;  /* 0x000000112c547211 */ /* 0x000fe400078608ff */
[----:B------:R-:W-:Y:S02]  /*1010*/  LEA R15, R39, R38, 0x2 ;  /* 0x00000026270f7211 */ /* 0x000fe400078e10ff */
[----:B------:R-:W-:Y:S02]  /*1020*/  R2UR UR21, R37 ;  /* 0x00000000251572ca */ /* 0x000fe400000e0000 */
[-C--:B------:R-:W-:Y:S02]  /*1030*/  LEA.HI.X.SX32 R89, R34, R41.reuse, 0x1, P1 ;  /* 0x0000002922597211 */ /* 0x080fe400008f0eff */
[-C--:B------:R-:W-:Y:S02]  /*1040*/  LEA.HI.X.SX32 R87, R36, R41.reuse, 0x1, P2 ;  /* 0x0000002924577211 */ /* 0x080fe400010f0eff */
[----:B------:R-:W-:-:S02]  /*1050*/  LEA.HI.X.SX32 R85, R44, R41, 0x1, P3 ;  /* 0x000000292c557211 */ /* 0x000fc400018f0eff */
[----:B------:R-:W-:Y:S02]  /*1060*/  SHF.L.U32 R37, R0, 0x7, RZ ;  /* 0x0000000700257819 */ /* 0x000fe400000006ff */
[-C--:B------:R-:W-:Y:S02]  /*1070*/  LEA R82, P1, R46, R17.reuse, 0x1 ;  /* 0x000000112e527211 */ /* 0x080fe400078208ff */
[-C--:B------:R-:W-:Y:S02]  /*1080*/  LEA R80, P2, R16, R17.reuse, 0x1 ;  /* 0x0000001110507211 */ /* 0x080fe400078408ff */
[-C--:B------:R-:W-:Y:S02]  /*1090*/  LEA R78, P3, R38, R17.reuse, 0x1 ;  /* 0x00000011264e7211 */ /* 0x080fe400078608ff */
[----:B------:R-:W-:Y:S02]  /*10a0*/  LEA R76, P4, R15, R17, 0x1 ;  /* 0x000000110f4c7211 */ /* 0x000fe400078808ff */
[----:B--2---:R-:W-:-:S02]  /*10b0*/  R2UR UR12, R48 ;  /* 0x00000000300c72ca */ /* 0x004fc400000e0000 */
[----:B------:R-:W-:Y:S02]  /*10c0*/  LOP3.LUT R37, R56, 0x2000, R37, 0xf8, !PT ;  /* 0x0000200038257812 */ /* 0x000fe400078ef825 */
[-C--:B------:R-:W-:Y:S02]  /*10d0*/  LEA.HI.X.SX32 R83, R46, R41.reuse, 0x1, P1 ;  /* 0x000000292e537211 */ /* 0x080fe400008f0eff */
[-C--:B------:R-:W-:Y:S02]  /*10e0*/  LEA.HI.X.SX32 R81, R16, R41.reuse, 0x1, P2 ;  /* 0x0000002910517211 */ /* 0x080fe400010f0eff */
[-C--:B------:R-:W-:Y:S02]  /*10f0*/  LEA.HI.X.SX32 R79, R38, R41.reuse, 0x1, P3 ;  /* 0x00000029264f7211 */ /* 0x080fe400018f0eff */
[----:B------:R-:W-:Y:S01]  /*1100*/  LEA.HI.X.SX32 R77, R15, R41, 0x1, P4 ;  /* 0x000000290f4d7211 */ /* 0x000fe200020f0eff */
[----:B------:R-:W-:Y:S06]  /*1110*/  @P0 BRA `(.L_x_5) ;  /* 0x0000000000180947 */ /* 0x000fec0003800000 */
[----:B------:R-:W-:Y:S01]  /*1120*/  ELECT P1, URZ, PT ;  /* 0x0000000000ff782f */ /* 0x000fe20003820000 */
[----:B------:R-:W-:Y:S01]  /*1130*/  IMAD.MOV.U32 R15, RZ, RZ, 0x1 ;  /* 0x00000001ff0f7424 */ /* 0x000fe200078e00ff */
[----:B------:R-:W-:Y:S01]  /*1140*/  UMOV UR4, 0x40 ;  /* 0x0000004000047882 */ /* 0x000fe20000000000 */
[----:B------:R-:W-:Y:S01]  /*1150*/  UVIRTCOUNT.DEALLOC.SMPOOL 0x80 ;  /* 0x000000800000784c */ /* 0x000fe20000000000 */
[----:B------:R-:W-:-:S09]  /*1160*/  ULEA UR4, UR6, UR4, 0x18 ;  /* 0x0000000406047291 */ /* 0x000fd2000f8ec0ff */
[----:B------:R0:W-:Y:S03]  /*1170*/  @P1 STS.U8 [UR4], R15 ;  /* 0x0000000fff001988 */ /* 0x0001e60008000004 */
.L_x_5:
[----:B------:R-:W-:Y:S01]  /*1180*/  USHF.L.U32 UR4, UR21, 0x15, URZ ;  /* 0x0000001515047899 */ /* 0x000fe200080006ff */
[----:B------:R-:W-:Y:S01]  /*1190*/  LOP3.LUT R16, R37, 0x20, RZ, 0x3c, !PT ;  /* 0x0000002025107812 */ /* 0x000fe200078e3cff */
[----:B------:R-:W-:Y:S01]  /*11a0*/  ULOP3.LUT UR23, UR21, 0x4, URZ, 0xc0, !UPT ;  /* 0x0000000415177892 */ /* 0x000fe2000f8ec0ff */
[----:B-----5:R1:W-:Y:S01]  /*11b0*/  STS.U16 [R37+UR11], R2 ;  /* 0x0000000225007988 */ /* 0x0203e2000800040b */
[----:B------:R-:W-:Y:S01]  /*11c0*/  ULOP3.LUT UR7, UR4, 0x600000, URZ, 0xc0, !UPT ;  /* 0x0060000004077892 */ /* 0x000fe2000f8ec0ff */
[----:B------:R-:W-:Y:S01]  /*11d0*/  LOP3.LUT P1, RZ, R0, 0xff, RZ, 0xc0, !PT ;  /* 0x000000ff00ff7812 */ /* 0x000fe2000782c0ff */
[----:B------:R-:W-:Y:S01]  /*11e0*/  UMOV UR5, 0x1 ;  /* 0x0000000100057882 */ /* 0x000fe20000000000 */
[----:B------:R2:W-:Y:S01]  /*11f0*/  STS.U16 [R37+UR11+0x400], R7 ;  /* 0x0004000725007988 */ /* 0x0005e2000800040b */
[----:B------:R-:W-:Y:S01]  /*1200*/  UIADD3 UR13, UPT, UPT, UR12, UR7, URZ ;  /* 0x000000070c0d7290 */ /* 0x000fe2000fffe0ff */
[----:B0-----:R-:W-:Y:S01]  /*1210*/  PRMT R15, RZ, 0x7610, R15 ;  /* 0x00007610ff0f7816 */ /* 0x001fe2000000000f */
[----:B------:R-:W-:-:S02]  /*1220*/  UIADD3 UR16, UPT, UPT, UR11, 0xa000, URZ ;  /* 0x0000a0000b107890 */ /* 0x000fc4000fffe0ff */
[----:B------:R0:W-:Y:S01]  /*1230*/  STS.U16 [R37+UR11+0x800], R11 ;  /* 0x0008000b25007988 */ /* 0x0001e2000800040b */
[----:B------:R-:W-:Y:S01]  /*1240*/  ULEA UR13, UR23, UR13, 0x3 ;  /* 0x0000000d170d7291 */ /* 0x000fe2000f8e18ff */
[----:B-1----:R-:W-:Y:S01]  /*1250*/  LOP3.LUT R2, R37, 0x40, RZ, 0x3c, !PT ;  /* 0x0000004025027812 */ /* 0x002fe200078e3cff */
[----:B------:R-:W1:Y:S01]  /*1260*/  LDCU UR22, c[0x0][0x3f0] ;  /* 0x00007e00ff1677ac */ /* 0x000e620008000800 */
[----:B------:R3:W-:Y:S01]  /*1270*/  STS.U16 [R37+UR11+0xc00], R18 ;  /* 0x000c001225007988 */ /* 0x0007e2000800040b */
[----:B------:R-:W-:Y:S01]  /*1280*/  PRMT R17, RZ, 0x7610, R17 ;  /* 0x00007610ff117816 */ /* 0x000fe20000000011 */
[----:B------:R-:W-:Y:S02]  /*1290*/  VOTEU.ALL UP0, P1 ;  /* 0x0000000000ff7886 */ /* 0x000fe40000800000 */
[----:B------:R-:W-:Y:S01]  /*12a0*/  STS.U16 [R37+UR11+0x1000], R22 ;  /* 0x0010001625007988 */ /* 0x000fe2000800040b */
[----:B------:R-:W-:Y:S01]  /*12b0*/  VOTEU.ALL UP1, P1 ;  /* 0x0000000000ff7886 */ /* 0x000fe20000820000 */
[----:B--2---:R-:W-:-:S02]  /*12c0*/  PRMT R7, RZ, 0x7610, R7 ;  /* 0x00007610ff077816 */ /* 0x004fc40000000007 */
[----:B------:R-:W-:Y:S01]  /*12d0*/  STS.U16 [R37+UR11+0x1400], R26 ;  /* 0x0014001a25007988 */ /* 0x000fe2000800040b */
[----:B------:R-:W-:-:S04]  /*12e0*/  @!UP0 UIADD3 UR8, UPT, UPT, -UR5, 0x100000, URZ ;  /* 0x0010000005088890 */ /* 0x000fc8000fffe1ff */
[----:B------:R-:W-:Y:S02]  /*12f0*/  @!UP0 USHF.L.U32 UR9, UR8, 0xb, URZ ;  /* 0x0000000b08098899 */ /* 0x000fe400080006ff */
[----:B------:R-:W-:Y:S01]  /*1300*/  @!UP0 USHF.L.U32 UR8, UR8, 0x1, URZ ;  /* 0x0000000108088899 */ /* 0x000fe200080006ff */
[----:B0-----:R-:W-:Y:S01]  /*1310*/  PRMT R11, RZ, 0x7610, R11 ;  /* 0x00007610ff0b7816 */ /* 0x001fe2000000000b */
[----:B------:R-:W-:Y:S01]  /*1320*/  STS.U16 [R37+UR11+0x1800], R30 ;  /* 0x0018001e25007988 */ /* 0x000fe2000800040b */
[----:B---3--:R-:W-:-:S03]  /*1330*/  PRMT R18, RZ, 0x7610, R18 ;  /* 0x00007610ff127816 */ /* 0x008fc60000000012 */
[----:B------:R-:W-:Y:S01]  /*1340*/  STS.U16 [R37+UR11+0x1c00], R45 ;  /* 0x001c002d25007988 */ /* 0x000fe2000800040b */
[----:B-1----:R-:W-:-:S03]  /*1350*/  ISETP.LT.AND P2, PT, RZ, UR22, PT ;  /* 0x00000016ff007c0c */ /* 0x002fc6000bf41270 */
[----:B------:R0:W-:Y:S04]  /*1360*/  STS.U16 [R16+UR11+0x100], R4 ;  /* 0x0001000410007988 */ /* 0x0001e8000800040b */
[----:B------:R1:W-:Y:S04]  /*1370*/  STS.U16 [R16+UR11+0x500], R8 ;  /* 0x0005000810007988 */ /* 0x0003e8000800040b */
[----:B------:R2:W-:Y:S01]  /*1380*/  STS.U16 [R16+UR11+0x900], R12 ;  /* 0x0009000c10007988 */ /* 0x0005e2000800040b */
[----:B0-----:R-:W-:-:S03]  /*1390*/  LOP3.LUT R4, R37, 0x60, RZ, 0x3c, !PT ;  /* 0x0000006025047812 */ /* 0x001fc600078e3cff */
[----:B------:R0:W-:Y:S01]  /*13a0*/  STS.U16 [R16+UR11+0xd00], R19 ;  /* 0x000d001310007988 */ /* 0x0001e2000800040b */
[----:B-1----:R-:W-:-:S03]  /*13b0*/  PRMT R8, RZ, 0x7610, R8 ;  /* 0x00007610ff087816 */ /* 0x002fc60000000008 */
[----:B------:R-:W-:Y:S01]  /*13c0*/  STS.U16 [R16+UR11+0x1100], R23 ;  /* 0x0011001710007988 */ /* 0x000fe2000800040b */
[----:B--2---:R-:W-:-:S03]  /*13d0*/  PRMT R12, RZ, 0x7610, R12 ;  /* 0x00007610ff0c7816 */ /* 0x004fc6000000000c */
[----:B------:R-:W-:Y:S01]  /*13e0*/  STS.U16 [R16+UR11+0x1500], R27 ;  /* 0x0015001b10007988 */ /* 0x000fe2000800040b */
[----:B0-----:R-:W-:-:S03]  /*13f0*/  PRMT R19, RZ, 0x7610, R19 ;  /* 0x00007610ff137816 */ /* 0x001fc60000000013 */
[----:B------:R-:W-:Y:S04]  /*1400*/  STS.U16 [R16+UR11+0x1900], R31 ;  /* 0x0019001f10007988 */ /* 0x000fe8000800040b */
[----:B------:R0:W-:Y:S04]  /*1410*/  STS.U16 [R16+UR11+0x1d00], R35 ;  /* 0x001d002310007988 */ /* 0x0001e8000800040b */
[----:B------:R1:W-:Y:S04]  /*1420*/  STS.U16 [R2+UR11+0x200], R5 ;  /* 0x0002000502007988 */ /* 0x0003e8000800040b */
[----:B------:R2:W-:Y:S01]  /*1430*/  STS.U16 [R2+UR11+0x600], R9 ;  /* 0x0006000902007988 */ /* 0x0005e2000800040b */
[----:B0-----:R-:W-:-:S03]  /*1440*/  PRMT R16, RZ, 0x7610, R16 ;  /* 0x00007610ff107816 */ /* 0x001fc60000000010 */
[----:B------:R0:W-:Y:S01]  /*1450*/  STS.U16 [R2+UR11+0xa00], R13 ;  /* 0x000a000d02007988 */ /* 0x0001e2000800040b */
[----:B-1----:R-:W-:-:S03]  /*1460*/  PRMT R5, RZ, 0x7610, R5 ;  /* 0x00007610ff057816 */ /* 0x002fc60000000005 */
[----:B------:R1:W-:Y:S01]  /*1470*/  STS.U16 [R2+UR11+0xe00], R20 ;  /* 0x000e001402007988 */ /* 0x0003e2000800040b */
[----:B--2---:R-:W-:-:S03]  /*1480*/  PRMT R9, RZ, 0x7610, R9 ;  /* 0x00007610ff097816 */ /* 0x004fc60000000009 */
[----:B------:R-:W-:Y:S01]  /*1490*/  STS.U16 [R2+UR11+0x1200], R24 ;  /* 0x0012001802007988 */ /* 0x000fe2000800040b */
[----:B0-----:R-:W-:-:S03]  /*14a0*/  PRMT R13, RZ, 0x7610, R13 ;  /* 0x00007610ff0d7816 */ /* 0x001fc6000000000d */
[----:B------:R-:W-:Y:S01]  /*14b0*/  STS.U16 [R2+UR11+0x1600], R28 ;  /* 0x0016001c02007988 */ /* 0x000fe2000800040b */
[----:B-1----:R-:W-:-:S03]  /*14c0*/  PRMT R20, RZ, 0x7610, R20 ;  /* 0x00007610ff147816 */ /* 0x002fc60000000014 */
[----:B------:R-:W-:Y:S04]  /*14d0*/  STS.U16 [R2+UR11+0x1a00], R32 ;  /* 0x001a002002007988 */ /* 0x000fe8000800040b */
[----:B------:R-:W-:Y:S04]  /*14e0*/  STS.U16 [R2+UR11+0x1e00], R47 ;  /* 0x001e002f02007988 */ /* 0x000fe8000800040b */
[----:B------:R0:W-:Y:S04]  /*14f0*/  STS.U16 [R4+UR11+0x300], R6 ;  /* 0x0003000604007988 */ /* 0x0001e8000800040b */
[----:B------:R1:W-:Y:S04]  /*1500*/  STS.U16 [R4+UR11+0x700], R10 ;  /* 0x0007000a04007988 */ /* 0x0003e8000800040b */
[----:B------:R2:W-:Y:S01]  /*1510*/  STS.U16 [R4+UR11+0xb00], R14 ;  /* 0x000b000e04007988 */ /* 0x0005e2000800040b */
[----:B0-----:R-:W-:-:S03]  /*1520*/  PRMT R6, RZ, 0x7610, R6 ;  /* 0x00007610ff067816 */ /* 0x001fc60000000006 */
[----:B------:R-:W-:Y:S01]  /*1530*/  STS.U16 [R4+UR11+0xf00], R21 ;  /* 0x000f001504007988 */ /* 0x000fe2000800040b */
[----:B-1----:R-:W-:-:S03]  /*1540*/  PRMT R10, RZ, 0x7610, R10 ;  /* 0x00007610ff0a7816 */ /* 0x002fc6000000000a */
[----:B------:R-:W-:Y:S01]  /*1550*/  STS.U16 [R4+UR11+0x1300], R25 ;  /* 0x0013001904007988 */ /* 0x000fe2000800040b */
[----:B--2---:R-:W-:-:S03]  /*1560*/  PRMT R14, RZ, 0x7610, R14 ;  /* 0x00007610ff0e7816 */ /* 0x004fc6000000000e */
[----:B------:R-:W-:Y:S04]  /*1570*/  STS.U16 [R4+UR11+0x1700], R29 ;  /* 0x0017001d04007988 */ /* 0x000fe8000800040b */
[----:B------:R-:W-:Y:S04]  /*1580*/  STS.U16 [R4+UR11+0x1b00], R43 ;  /* 0x001b002b04007988 */ /* 0x000fe8000800040b */
[----:B------:R0:W-:Y:S01]  /*1590*/  STS.U16 [R4+UR11+0x1f00], R33 ;  /* 0x001f002104007988 */ /* 0x0001e2000800040b */
[----:B------:R-:W-:Y:S01]  /*15a0*/  STTM.x32 tmem[UR13], RZ ;  /* 0x000000ff000079ed */ /* 0x000fe200082c000d */
[----:B------:R-:W1:Y:S02]  /*15b0*/  FENCE.VIEW.ASYNC.T ;  /* 0x00000000000073c6 */ /* 0x000e640000000200 */
[----:B-1----:R-:W-:Y:S06]  /*15c0*/  BAR.SYNC.DEFER_BLOCKING 0x0 ;  /* 0x0000000000007b1d */ /* 0x002fec0000010000 */
[----:B------:R-:W1:Y:S02]  /*15d0*/  FENCE.VIEW.ASYNC.S ;  /* 0x00000000000073c6 */ /* 0x000e640000000000 */
[----:B-1----:R1:W2:Y:S02]  /*15e0*/  @!UP1 SYNCS.EXCH.64 URZ, [UR16], UR8 ;  /* 0x0000000810ff95b2 */ /* 0x0022a40008000100 */
[----:B--2---:R-:W-:Y:S06]  /*15f0*/  BAR.SYNC.DEFER_BLOCKING 0x0 ;  /* 0x0000000000007b1d */ /* 0x004fec0000010000 */
[----:B------:R-:W2:Y:S04]  /*1600*/  @P2 LDG.E.U16 R5, desc[UR32][R106.64] ;  /* 0x000000206a052981 */ /* 0x000ea8000c1e1500 */
[----:B------:R-:W3:Y:S04]  /*1610*/  @P2 LDG.E.U16 R7, desc[UR32][R102.64] ;  /* 0x0000002066072981 */ /* 0x000ee8000c1e1500 */
[----:B------:R-:W4:Y:S04]  /*1620*/  @P2 LDG.E.U16 R9, desc[UR32][R98.64] ;  /* 0x0000002062092981 */ /* 0x000f28000c1e1500 */
        /* <DEDUP_REMOVED lines=12> */
[----:B------:R-:W4:Y:S01]  /*16f0*/  @P2 LDG.E.U16 R20, desc[UR32][R76.64] ;  /* 0x000000204c142981 */ /* 0x000f22000c1e1500 */
[C---:B------:R-:W-:Y:S01]  /*1700*/  LOP3.LUT R2, R0.reuse, 0xff, RZ, 0xc0, !PT ;  /* 0x000000ff00027812 */ /* 0x040fe200078ec0ff */
[----:B------:R-:W-:Y:S01]  /*1710*/  VOTEU.ALL UP1, P1 ;  /* 0x0000000000ff7886 */ /* 0x000fe20000820000 */
[----:B0-----:R-:W-:Y:S01]  /*1720*/  LOP3.LUT R4, R0, 0xc0, RZ, 0xc0, !PT ;  /* 0x000000c000047812 */ /* 0x001fe200078ec0ff */
[----:B------:R-:W-:-:S02]  /*1730*/  UIADD3 UR14, UPT, UPT, UR12, 0x40, URZ ;  /* 0x000000400c0e7890 */ /* 0x000fc4000fffe0ff */
[----:B-1----:R-:W-:-:S04]  /*1740*/  @!UP0 UIADD3 UR8, UPT, UPT, -UR5, 0x100000, URZ ;  /* 0x0010000005088890 */ /* 0x002fc8000fffe1ff */
[----:B------:R-:W-:Y:S02]  /*1750*/  @!UP0 USHF.L.U32 UR9, UR8, 0xb, URZ ;  /* 0x0000000b08098899 */ /* 0x000fe400080006ff */
[----:B------:R-:W-:Y:S02]  /*1760*/  @!UP0 USHF.L.U32 UR8, UR8, 0x1, URZ ;  /* 0x0000000108088899 */ /* 0x000fe400080006ff */
[----:B------:R-:W-:Y:S01]  /*1770*/  UIADD3 UR6, UPT, UPT, UR11, 0x6000, URZ ;  /* 0x000060000b067890 */ /* 0x000fe2000fffe0ff */
[----:B------:R-:W-:Y:S01]  /*1780*/  SHF.L.U32 R2, R2, 0x1, RZ ;  /* 0x0000000102027819 */ /* 0x000fe200000006ff */
[----:B------:R-:W-:Y:S01]  /*1790*/  UIADD3 UR15, UPT, UPT, UR7, UR14, URZ ;  /* 0x0000000e070f7290 */ /* 0x000fe2000fffe0ff */
[----:B------:R-:W-:Y:S01]  /*17a0*/  SHF.R.U32.HI R21, RZ, 0x2, R4 ;  /* 0x00000002ff157819 */ /* 0x000fe20000011604 */
[----:B------:R-:W-:-:S04]  /*17b0*/  @!UP0 UIADD3 UR4, UPT, UPT, -UR5, 0x100000, URZ ;  /* 0x0010000005048890 */ /* 0x000fc8000fffe1ff */
[----:B------:R-:W-:Y:S02]  /*17c0*/  @!UP0 USHF.L.U32 UR5, UR4, 0xb, URZ ;  /* 0x0000000b04058899 */ /* 0x000fe400080006ff */
[----:B------:R-:W-:Y:S02]  /*17d0*/  @!UP0 USHF.L.U32 UR4, UR4, 0x1, URZ ;  /* 0x0000000104048899 */ /* 0x000fe400080006ff */
[----:B------:R-:W-:Y:S01]  /*17e0*/  ULEA UR15, UR23, UR15, 0x12 ;  /* 0x0000000f170f7291 */ /* 0x000fe2000f8e90ff */
[----:B------:R-:W-:Y:S02]  /*17f0*/  LOP3.LUT R38, R2, R21, RZ, 0x3c, !PT ;  /* 0x0000001502267212 */ /* 0x000fe400078e3cff */
[----:B------:R-:W-:Y:S02]  /*1800*/  ISETP.EQ.U32.AND P3, PT, RZ, UR21, P2 ;  /* 0x00000015ff007c0c */ /* 0x000fe40009762070 */
[----:B------:R-:W-:Y:S01]  /*1810*/  LOP3.LUT R37, R38, 0x40, RZ, 0x3c, !PT ;  /* 0x0000004026257812 */ /* 0x000fe200078e3cff */
[----:B------:R0:W1:Y:S01]  /*1820*/  @!UP1 SYNCS.EXCH.64 URZ, [UR11+0xa008], UR8 ;  /* 0x00a008080bff95b2 */ /* 0x0000620008000100 */
[----:B------:R-:W-:Y:S01]  /*1830*/  VOTEU.ALL UP1, P1 ;  /* 0x0000000000ff7886 */ /* 0x000fe20000820000 */
[----:B--2---:R0:W-:Y:S04]  /*1840*/  STS.U16 [R38+UR11+0x4000], R5 ;  /* 0x0040000526007988 */ /* 0x0041e8000800040b */
[----:B---3--:R0:W-:Y:S04]  /*1850*/  STS.U16 [R38+UR11+0x4400], R7 ;  /* 0x0044000726007988 */ /* 0x0081e8000800040b */
[----:B----4-:R0:W-:Y:S04]  /*1860*/  STS.U16 [R38+UR11+0x4800], R9 ;  /* 0x0048000926007988 */ /* 0x0101e8000800040b */
[----:B------:R0:W-:Y:S04]  /*1870*/  STS.U16 [R38+UR11+0x4c00], R11 ;  /* 0x004c000b26007988 */ /* 0x0001e8000800040b */
        /* <DEDUP_REMOVED lines=11> */
[----:B------:R0:W-:Y:S01]  /*1930*/  STS.U16 [R37+UR11+0x5e00], R20 ;  /* 0x005e001425007988 */ /* 0x0001e2000800040b */
[----:B-1----:R1:W-:Y:S06]  /*1940*/  MEMBAR.ALL.CTA ;  /* 0x0000000000007992 */ /* 0x0023ec0000008000 */
[----:B-1----:R-:W-:Y:S04]  /*1950*/  FENCE.VIEW.ASYNC.S ;  /* 0x00000000000073c6 */ /* 0x002fe80000000000 */
[----:B------:R-:W1:Y:S02]  /*1960*/  FENCE.VIEW.ASYNC.S ;  /* 0x00000000000073c6 */ /* 0x000e640000000000 */
[----:B-1----:R0:W1:Y:S02]  /*1970*/  @!UP1 SYNCS.EXCH.64 URZ, [UR11+0x6000], UR4 ;  /* 0x006000040bff95b2 */ /* 0x0020640008000100 */
[----:B-1----:R-:W-:Y:S06]  /*1980*/  BAR.SYNC.DEFER_BLOCKING 0x0 ;  /* 0x0000000000007b1d */ /* 0x002fec0000010000 */
[----:B0-----:R-:W-:Y:S05]  /*1990*/  @!P3 BRA `(.L_x_6) ;  /* 0x000000000088b947 */ /* 0x001fea0003800000 */
[----:B------:R-:W-:Y:S02]  /*19a0*/  UIADD3 UR4, UPT, UPT, UR11, 0x4000, URZ ;  /* 0x000040000b047890 */ /* 0x000fe4000fffe0ff */
[----:B------:R-:W-:Y:S02]  /*19b0*/  USHF.R.U32.HI UR8, URZ, 0x4, UR11 ;  /* 0x00000004ff087899 */ /* 0x000fe4000801160b */
[----:B------:R-:W-:Y:S02]  /*19c0*/  USHF.R.U32.HI UR4, URZ, 0x4, UR4 ;  /* 0x00000004ff047899 */ /* 0x000fe40008011604 */
[----:B------:R-:W-:Y:S02]  /*19d0*/  USGXT.U32 UR8, UR8, 0xe ;  /* 0x0000000e0808789a */ /* 0x000fe40008000000 */
[----:B------:R-:W-:Y:S02]  /*19e0*/  USGXT.U32 UR18, UR4, 0xe ;  /* 0x0000000e0412789a */ /* 0x000fe40008000000 */
[----:B------:R-:W-:-:S02]  /*19f0*/  UIADD3 UR36, UP1, UPT, UR8, 0x2000080, URZ ;  /* 0x0200008008247890 */ /* 0x000fc4000ff3e0ff */
[----:B------:R-:W-:Y:S01]  /*1a00*/  UIADD3 UR34, UP2, UPT, UR18, 0x2, URZ ;  /* 0x0000000212227890 */ /* 0x000fe2000ff5e0ff */
[----:B------:R-:W-:Y:S01]  /*1a10*/  UMOV UR4, URZ ;  /* 0x000000ff00047c82 */ /* 0x000fe20008000000 */
[----:B------:R-:W-:Y:S01]  /*1a20*/  UMOV UR5, URZ ;  /* 0x000000ff00057c82 */ /* 0x000fe20008000000 */
[----:B------:R-:W-:Y:S02]  /*1a30*/  UIADD3.X UR37, UPT, UPT, UR4, 0x40004040, URZ, UP1, !UPT ;  /* 0x4000404004257890 */ /* 0x000fe40008ffe4ff */
[----:B------:R-:W-:Y:S02]  /*1a40*/  UIADD3.X UR35, UPT, UPT, UR5, 0x40004040, URZ, UP2, !UPT ;  /* 0x4000404005237890 */ /* 0x000fe400097fe4ff */
[----:B------:R-:W-:Y:S02]  /*1a50*/  ULOP3.LUT UR8, UR8, 0x2000000, URZ, 0xfc, !UPT ;  /* 0x0200000008087892 */ /* 0x000fe4000f8efcff */
[----:B------:R-:W-:Y:S02]  /*1a60*/  UIADD3.64 UR24, UPT, UPT, UR36, 0x80, URZ ;  /* 0x0000008024187897 */ /* 0x000fe4000fffe0ff */
[----:B------:R-:W-:-:S02]  /*1a70*/  UIADD3.64 UR26, UPT, UPT, UR34, 0x2, URZ ;  /* 0x00000002221a7897 */ /* 0x000fc4000fffe0ff */
[----:B------:R-:W-:Y:S02]  /*1a80*/  UIADD3.64 UR28, UPT, UPT, UR36, 0x100, URZ ;  /* 0x00000100241c7897 */ /* 0x000fe4000fffe0ff */
[----:B------:R-:W-:Y:S01]  /*1a90*/  UIADD3.64 UR30, UPT, UPT, UR34, 0x4, URZ ;  /* 0x00000004221e7897 */ /* 0x000fe2000fffe0ff */
[----:B------:R-:W-:Y:S01]  /*1aa0*/  UMOV UR38, 0x0 ;  /* 0x0000000000267882 */ /* 0x000fe20000000000 */
[----:B------:R-:W-:Y:S01]  /*1ab0*/  UMOV UR39, 0x8108490 ;  /* 0x0810849000277882 */ /* 0x000fe20000000000 */
[----:B------:R-:W-:Y:S01]  /*1ac0*/  UMOV UR9, 0x40004040 ;  /* 0x4000404000097882 */ /* 0x000fe20000000000 */
[----:B------:R-:W-:Y:S01]  /*1ad0*/  UMOV UR19, 0x40004040 ;  /* 0x4000404000137882 */ /* 0x000fe20000000000 */
[----:B------:R-:W-:Y:S01]  /*1ae0*/  UMOV UR40, 0x0 ;  /* 0x0000000000287882 */ /* 0x000fe20000000000 */
[----:B------:R-:W-:Y:S01]  /*1af0*/  UMOV UR41, 0x8108490 ;  /* 0x0810849000297882 */ /* 0x000fe20000000000 */
[----:B------:R-:W-:Y:S01]  /*1b00*/  UMOV UR42, 0x0 ;  /* 0x00000000002a7882 */ /* 0x000fe20000000000 */
[----:B------:R-:W-:Y:S01]  /*1b10*/  UMOV UR43, 0x8108490 ;  /* 0x08108490002b7882 */ /* 0x000fe20000000000 */
[----:B------:R-:W-:Y:S01]  /*1b20*/  UMOV UR4, UR6 ;  /* 0x0000000600047c82 */ /* 0x000fe20008000000 */
[----:B------:R0:W-:Y:S01]  /*1b30*/  UTCHMMA gdesc[UR8], gdesc[UR18], tmem[UR14], tmem[UR38], idesc[UR39], !UPT ;  /* 0x00ff2612080075ea */ /* 0x0001e2000f80000e */
[----:B------:R-:W-:Y:S01]  /*1b40*/  UMOV UR44, 0x0 ;  /* 0x00000000002c7882 */ /* 0x000fe20000000000 */
[----:B------:R-:W-:Y:S01]  /*1b50*/  UMOV UR45, 0x8108490 ;  /* 0x08108490002d7882 */ /* 0x000fe20000000000 */
[----:B------:R0:W-:Y:S01]  /*1b60*/  UTCHMMA gdesc[UR36], gdesc[UR34], tmem[UR14], tmem[UR40], idesc[UR41], UPT ;  /* 0x00ff2822240075ea */ /* 0x0001e2000b80000e */
[----:B------:R-:W-:Y:S01]  /*1b70*/  UMOV UR4, UR4 ;  /* 0x0000000400047c82 */ /* 0x000fe20008000000 */
[----:B------:R0:W-:Y:S01]  /*1b80*/  UTCHMMA gdesc[UR24], gdesc[UR26], tmem[UR14], tmem[UR42], idesc[UR43], UPT ;  /* 0x00ff2a1a180075ea */ /* 0x0001e2000b80000e */
[----:B------:R0:W-:Y:S01]  /*1b90*/  UTCHMMA gdesc[UR28], gdesc[UR30], tmem[UR14], tmem[UR44], idesc[UR45], UPT ;  /* 0x00ff2c1e1c0075ea */ /* 0x0001e2000b80000e */
[----:B------:R0:W-:Y:S01]  /*1ba0*/  UTCBAR [UR4], URZ ;  /* 0x000000ff040073e9 */ /* 0x0001e200080000ff */
[----:B------:R-:W-:Y:S01]  /*1bb0*/  NOP ;  /* 0x0000000000007918 */ /* 0x000fe20000000000 */
.L_x_6:
[----:B------:R-:W-:Y:S05]  /*1bc0*/  @!P2 BRA `(.L_x_7) ;  /* 0x000000000008a947 */ /* 0x000fea0003800000 */
[----:B------:R-:W1:Y:S02]  /*1bd0*/  SYNCS.PHASECHK.TRANS64.TRYWAIT P4, [UR11+0x6000], RZ ;  /* 0x006000ffff0075a7 */ /* 0x000e64000808110b */
[----:B-1----:R-:W-:Y:S05]  /*1be0*/  @!P4 BRA `(.L_x_8) ;  /* 0x0000004c00b8c947 */ /* 0x002fea0003800000 */
.L_x_7:
[----:B------:R-:W-:Y:S01]  /*1bf0*/  BAR.SYNC.DEFER_BLOCKING 0x0 ;  /* 0x0000000000007b1d */ /* 0x000fe20000010000 */
[----:B------:R-:W-:Y:S02]  /*1c00*/  PRMT R45, RZ, 0x7610, R45 ;  /* 0x00007610ff2d7816 */ /* 0x000fe4000000002d */
[----:B------:R-:W-:Y:S02]  /*1c10*/  PRMT R109, RZ, 0x7610, R109 ;  /* 0x00007610ff6d7816 */ /* 0x000fe4000000006d */
[----:B------:R-:W-:Y:S01]  /*1c20*/  PRMT R118, RZ, 0x7610, R118 ;  /* 0x00007610ff767816 */ /* 0x000fe20000000076 */
[----:B0-----:R-:W0:Y:S02]  /*1c30*/  LDCU UR18, c[0x0][0x3a8] ;  /* 0x00007500ff1277ac */ /* 0x001e240008000800 */
[----:B------:R-:W1:Y:S01]  /*1c40*/  LDC R53, c[0x0][0x3d8] ;  /* 0x0000f600ff357b82 */ /* 0x000e620000000800 */
[----:B------:R-:W-:Y:S01]  /*1c50*/  LDTM.16dp32bit_t0_t15.x32 R4, tmem[UR15] ;  /* 0x0000000f000479ee */ /* 0x000fe20008a80000 */
[----:B------:R-:W0:Y:S01]  /*1c60*/  LDTM.16dp32bit_t16_t31.x32 R4, tmem[UR15+0x20] ;  /* 0x0000200f000479ee */ /* 0x000e220008aa0000 */
[----:B------:R-:W2:Y:S05]  /*1c70*/  LDCU.64 UR8, c[0x0][0x3d0] ;  /* 0x00007a00ff0877ac */ /* 0x000eaa0008000a00 */
[----:B------:R-:W3:Y:S01]  /*1c80*/  LDC.64 R48, c[0x0][0x390] ;  /* 0x0000e400ff307b82 */ /* 0x000ee20000000a00 */
[----:B------:R-:W4:Y:S01]  /*1c90*/  @!P1 SYNCS.CCTL.IV [UR11+0x6000] ;  /* 0x00600000ff0099b1 */ /* 0x000f22000800000b */
[----:B------:R-:W-:Y:S01]  /*1ca0*/  NOP ;  /* 0x0000000000007918 */ /* 0x000fe20000000000 */
[----:B--2---:R-:W-:Y:S01]  /*1cb0*/  UIMAD UR8, UR10, UR8, URZ ;  /* 0x000000080a0872a4 */ /* 0x004fe2000f8e02ff */
[----:B------:R-:W-:-:S02]  /*1cc0*/  IMAD R42, R42, UR9, RZ ;  /* 0x000000092a2a7c24 */ /* 0x000fc4000f8e02ff */
[----:B0-----:R-:W-:Y:S01]  /*1cd0*/  FMUL R2, R4, UR18 ;  /* 0x0000001204027c20 */ /* 0x001fe20008400000 */
[----:B------:R-:W-:Y:S01]  /*1ce0*/  FMUL R41, R5, UR18 ;  /* 0x0000001205297c20 */ /* 0x000fe20008400000 */
[----:B------:R-:W-:Y:S01]  /*1cf0*/  FMUL R36, R6, UR18 ;  /* 0x0000001206247c20 */ /* 0x000fe20008400000 */
[----:B------:R-:W-:Y:S01]  /*1d00*/  FMUL R43, R7, UR18 ;  /* 0x00000012072b7c20 */ /* 0x000fe20008400000 */
[----:B------:R-:W-:Y:S01]  /*1d10*/  FMUL R44, R8, UR18 ;  /* 0x00000012082c7c20 */ /* 0x000fe20008400000 */
[----:B------:R-:W-:Y:S02]  /*1d20*/  USHF.L.U32 UR17, UR8, 0x1, URZ ;  /* 0x0000000108117899 */ /* 0x000fe400080006ff */
[----:B------:R-:W-:Y:S01]  /*1d30*/  FMNMX3 R36, R2, R41, R36, !PT ;  /* 0x0000002902247276 */ /* 0x000fe20007800024 */
[----:B------:R-:W-:Y:S01]  /*1d40*/  FMUL R2, R9, UR18 ;  /* 0x0000001209027c20 */ /* 0x000fe20008400000 */
[----:B------:R-:W-:Y:S01]  /*1d50*/  FMUL R41, R10, UR18 ;  /* 0x000000120a297c20 */ /* 0x000fe20008400000 */
[----:B------:R-:W-:Y:S01]  /*1d60*/  UIMAD.WIDE UR4, UR8, 0x2, URZ ;  /* 0x00000002080478a5 */ /* 0x000fe2000f8e02ff */
[----:B------:R-:W-:Y:S01]  /*1d70*/  FMNMX3 R44, R36, R43, R44, !PT ;  /* 0x0000002b242c7276 */ /* 0x000fe2000780002c */
[----:B------:R-:W-:Y:S01]  /*1d80*/  FMUL R36, R11, UR18 ;  /* 0x000000120b247c20 */ /* 0x000fe20008400000 */
[----:B------:R-:W-:-:S02]  /*1d90*/  FMUL R43, R12, UR18 ;  /* 0x000000120c2b7c20 */ /* 0x000fc40008400000 */
[----:B------:R-:W-:Y:S01]  /*1da0*/  FMNMX3 R44, R44, R2, R41, !PT ;  /* 0x000000022c2c7276 */ /* 0x000fe20007800029 */
[----:B------:R-:W-:Y:S01]  /*1db0*/  FMUL R2, R13, UR18 ;  /* 0x000000120d027c20 */ /* 0x000fe20008400000 */
[----:B------:R-:W-:Y:S02]  /*1dc0*/  FMUL R41, R14, UR18 ;  /* 0x000000120e297c20 */ /* 0x000fe40008400000 */
[----:B------:R-:W-:Y:S01]  /*1dd0*/  FMNMX3 R44, R44, R36, R43, !PT ;  /* 0x000000242c2c7276 */ /* 0x000fe2000780002b */
[----:B------:R-:W-:Y:S01]  /*1de0*/  FMUL R36, R15, UR18 ;  /* 0x000000120f247c20 */ /* 0x000fe20008400000 */
[----:B------:R-:W-:Y:S02]  /*1df0*/  FMUL R43, R16, UR18 ;  /* 0x00000012102b7c20 */ /* 0x000fe40008400000 */
        /* <DEDUP_REMOVED lines=29> */
[----:B-1----:R-:W-:-:S02]  /*1fd0*/  IMAD R44, R40, R53, RZ ;  /* 0x00000035282c7224 */ /* 0x002fc400078e02ff */
[----:B------:R-:W-:-:S03]  /*1fe0*/  FMNMX3 R41, R43, R2, R41, !PT ;  /* 0x000000022b297276 */ /* 0x000fc60007800029 */
[C---:B------:R-:W-:Y:S02]  /*1ff0*/  LEA R52, R53.reuse, R44, 0x2 ;  /* 0x0000002c35347211 */ /* 0x040fe400078e10ff */
[----:B------:R-:W-:Y:S02]  /*2000*/  FMNMX R2, R36, R41, !PT ;  /* 0x0000002924027209 */ /* 0x000fe40007800000 */
[----:B------:R-:W-:Y:S02]  /*2010*/  SHF.R.U32.HI R36, RZ, 0x2, R0 ;  /* 0x00000002ff247819 */ /* 0x000fe40000011600 */
[C---:B------:R-:W-:Y:S01]  /*2020*/  LEA R46, R53.reuse, R52, 0x2 ;  /* 0x00000034352e7211 */ /* 0x040fe200078e10ff */
[----:B------:R-:W0:Y:S01]  /*2030*/  SHFL.BFLY PT, R41, R2, 0x10, 0x1f ;  /* 0x0e001f0002297f89 */ /* 0x000e2200000e0000 */
[----:B------:R-:W-:Y:S02]  /*2040*/  LOP3.LUT R43, R36, 0x38, RZ, 0xc0, !PT ;  /* 0x00000038242b7812 */ /* 0x000fe400078ec0ff */
[----:B------:R-:W-:-:S02]  /*2050*/  LEA R56, R53, R46, 0x2 ;  /* 0x0000002e35387211 */ /* 0x000fc400078e10ff */
[--C-:B------:R-:W-:Y:S02]  /*2060*/  LOP3.LUT R36, R43, 0x1f, R0.reuse, 0xf8, !PT ;  /* 0x0000001f2b247812 */ /* 0x100fe400078ef800 */
[----:B------:R-:W-:Y:S02]  /*2070*/  SHF.R.U32.HI R43, RZ, 0x1, R0 ;  /* 0x00000001ff2b7819 */ /* 0x000fe40000011600 */
[----:B------:R-:W-:Y:S02]  /*2080*/  SHF.L.U32 R36, R36, 0x4, RZ ;  /* 0x0000000424247819 */ /* 0x000fe400000006ff */
[----:B------:R-:W-:Y:S02]  /*2090*/  LEA R50, R53, R56, 0x2 ;  /* 0x0000003835327211 */ /* 0x000fe400078e10ff */
[----:B0-----:R-:W-:Y:S02]  /*20a0*/  FMNMX3 R41, R2, -INF , R41, !PT ;  /* 0xff80000002297876 */ /* 0x001fe40007800029 */
[----:B------:R-:W-:-:S03]  /*20b0*/  LOP3.LUT R2, R36, 0x1b0, RZ, 0xc0, !PT ;  /* 0x000001b024027812 */ /* 0x000fc600078ec0ff */
[----:B------:R-:W-:Y:S01]  /*20c0*/  FADD R40, -R41, -INF ;  /* 0xff80000029287421 */ /* 0x000fe20000000100 */
[----:B------:R-:W-:Y:S01]  /*20d0*/  LOP3.LUT R47, R2, 0x40, R43, 0xf8, !PT ;  /* 0x00000040022f7812 */ /* 0x000fe200078ef82b */
[----:B------:R-:W-:Y:S02]  /*20e0*/  IMAD.SHL.U32 R43, R42, 0x2, RZ ;  /* 0x000000022a2b7824 */ /* 0x000fe400078e00ff */
[----:B------:R-:W-:Y:S01]  /*20f0*/  FMUL R40, R40, 1.4426950216293334961 ;  /* 0x3fb8aa3b28287820 */ /* 0x000fe20000400000 */
[----:B------:R-:W-:Y:S02]  /*2100*/  IMAD.HI R2, R42, 0x2, RZ ;  /* 0x000000022a027827 */ /* 0x000fe400078e02ff */
[----:B---3--:R-:W-:Y:S02]  /*2110*/  IADD3 R42, P4, P5, R43, UR17, R48 ;  /* 0x000000112b2a7c10 */ /* 0x008fe4000fd9e030 */
[----:B------:R-:W-:Y:S01]  /*2120*/  IMAD R48, R53, 0x4, R50 ;  /* 0x0000000435307824 */ /* 0x000fe200078e0232 */
[----:B------:R-:W4:Y:S01]  /*2130*/  MUFU.EX2 R40, R40 ;  /* 0x0000002800287308 */ /* 0x000f220000000800 */
[----:B------:R-:W-:-:S02]  /*2140*/  IADD3.X R43, PT, PT, R2, UR5, R49, P4, P5 ;  /* 0x00000005022b7c10 */ /* 0x000fc4000a7ea431 */
[----:B------:R-:W-:Y:S02]  /*2150*/  IADD3 R2, PT, PT, R47, UR11, RZ ;  /* 0x0000000b2f027c10 */ /* 0x000fe4000fffe0ff */
[----:B------:R-:W-:-:S04]  /*2160*/  LEA R74, P4, R44, R42, 0x1 ;  /* 0x0000002a2c4a7211 */ /* 0x000fc800078808ff */
[-C--:B------:R-:W-:Y:S02]  /*2170*/  LEA.HI.X.SX32 R75, R44, R43.reuse, 0x1, P4 ;  /* 0x0000002b2c4b7211 */ /* 0x080fe400020f0eff */
[C---:B------:R-:W-:Y:S02]  /*2180*/  LEA R70, P4, R46.reuse, R42, 0x1 ;  /* 0x0000002a2e467211 */ /* 0x040fe400078808ff */
[----:B------:R-:W-:Y:S02]  /*2190*/  LEA R44, R53, R48, 0x2 ;  /* 0x00000030352c7211 */ /* 0x000fe400078e10ff */
[-C--:B------:R-:W-:Y:S01]  /*21a0*/  LEA.HI.X.SX32 R71, R46, R43.reuse, 0x1, P4 ;  /* 0x0000002b2e477211 */ /* 0x080fe200020f0eff */
[----:B----4-:R-:W-:Y:S01]  /*21b0*/  STSM.16.M88 [R2+0x4000], R40 ;  /* 0x0040002802007844 */ /* 0x010fe20000000000 */
[C---:B------:R-:W-:Y:S02]  /*21c0*/  LEA R66, P4, R50.reuse, R42, 0x1 ;  /* 0x0000002a32427211 */ /* 0x040fe400078808ff */
[----:B------:R-:W-:Y:S01]  /*21d0*/  PRMT R110, RZ, 0x7610, R110 ;  /* 0x00007610ff6e7816 */ /* 0x000fe2000000006e */
[----:B------:R-:W-:Y:S01]  /*21e0*/  BAR.SYNC.DEFER_BLOCKING 0x0 ;  /* 0x0000000000007b1d */ /* 0x000fe20000010000 */
[----:B------:R-:W-:-:S02]  /*21f0*/  LEA.HI.X.SX32 R67, R50, R43, 0x1, P4 ;  /* 0x0000002b32437211 */ /* 0x000fc400020f0eff */
[C---:B------:R-:W-:Y:S02]  /*2200*/  LEA R62, P4, R44.reuse, R42, 0x1 ;  /* 0x0000002a2c3e7211 */ /* 0x040fe400078808ff */
[----:B------:R-:W-:Y:S02]  /*2210*/  LEA R108, R53, R44, 0x2 ;  /* 0x0000002c356c7211 */ /* 0x000fe400078e10ff */
[----:B------:R-:W-:-:S03]  /*2220*/  LEA.HI.X.SX32 R63, R44, R43, 0x1, P4 ;  /* 0x0000002b2c3f7211 */ /* 0x000fc600020f0eff */
[C---:B------:R-:W-:Y:S01]  /*2230*/  IMAD R46, R53.reuse, 0x4, R108 ;  /* 0x00000004352e7824 */ /* 0x040fe200078e026c */
[----:B------:R-:W2:Y:S04]  /*2240*/  @P2 LDG.E.U16 R45, desc[UR32][R74.64] ;  /* 0x000000204a2d2981 */ /* 0x000ea8000c1e1500 */
[----:B------:R-:W3:Y:S01]  /*2250*/  @P2 LDG.E.U16 R110, desc[UR32][R62.64] ;  /* 0x000000203e6e2981 */ /* 0x000ee2000c1e1500 */
[C---:B------:R-:W-:Y:S02]  /*2260*/  LEA R114, R53.reuse, R46, 0x2 ;  /* 0x0000002e35727211 */ /* 0x040fe400078e10ff */
[----:B------:R-:W-:Y:S01]  /*2270*/  PRMT R111, RZ, 0x7610, R111 ;  /* 0x00007610ff6f7816 */ /* 0x000fe2000000006f */
[----:B------:R-:W4:Y:S01]  /*2280*/  @P2 LDG.E.U16 R109, desc[UR32][R70.64] ;  /* 0x00000020466d2981 */ /* 0x000f22000c1e1500 */
[----:B------:R-:W-:-:S02]  /*2290*/  LEA R50, R53, R114, 0x2 ;  /* 0x0000007235327211 */ /* 0x000fc400078e10ff */
[C---:B------:R-:W-:Y:S01]  /*22a0*/  LEA R58, P4, R46.reuse, R42, 0x1 ;  /* 0x0000002a2e3a7211 */ /* 0x040fe200078808ff */
[----:B------:R-:W5:Y:S01]  /*22b0*/  @P2 LDG.E.U16 R118, desc[UR32][R66.64] ;  /* 0x0000002042762981 */ /* 0x000f62000c1e1500 */
[C---:B------:R-:W-:Y:S02]  /*22c0*/  LEA R44, R53.reuse, R50, 0x2 ;  /* 0x00000032352c7211 */ /* 0x040fe400078e10ff */
[-C--:B------:R-:W-:Y:S02]  /*22d0*/  LEA.HI.X.SX32 R59, R46, R43.reuse, 0x1, P4 ;  /* 0x0000002b2e3b7211 */ /* 0x080fe400020f0eff */
[C---:B------:R-:W-:Y:S01]  /*22e0*/  LEA R54, P4, R50.reuse, R42, 0x1 ;  /* 0x0000002a32367211 */ /* 0x040fe200078808ff */
[----:B------:R-:W-:Y:S01]  /*22f0*/  IMAD R46, R53, 0x4, R44 ;  /* 0x00000004352e7824 */ /* 0x000fe200078e022c */
[----:B------:R-:W-:Y:S02]  /*2300*/  PRMT R117, RZ, 0x7610, R117 ;  /* 0x00007610ff757816 */ /* 0x000fe40000000075 */
[----:B------:R-:W-:-:S02]  /*2310*/  LEA.HI.X.SX32 R55, R50, R43, 0x1, P4 ;  /* 0x0000002b32377211 */ /* 0x000fc400020f0eff */
[C---:B------:R-:W-:Y:S02]  /*2320*/  LEA R49, R53.reuse, R46, 0x2 ;  /* 0x0000002e35317211 */ /* 0x040fe400078e10ff */
[CC--:B------:R-:W-:Y:S01]  /*2330*/  LEA R50, P4, R46.reuse, R42.reuse, 0x1 ;  /* 0x0000002a2e327211 */ /* 0x0c0fe200078808ff */
[----:B------:R-:W4:Y:S01]  /*2340*/  @P2 LDG.E.U16 R117, desc[UR32][R58.64] ;  /* 0x000000203a752981 */ /* 0x000f22000c1e1500 */
[----:B------:R-:W-:Y:S02]  /*2350*/  LEA R60, R53, R49, 0x2 ;  /* 0x00000031353c7211 */ /* 0x000fe400078e10ff */
[----:B------:R-:W-:Y:S02]  /*2360*/  LEA.HI.X.SX32 R51, R46, R43, 0x1, P4 ;  /* 0x0000002b2e337211 */ /* 0x000fe400020f0eff */
[----:B------:R-:W-:-:S04]  /*2370*/  LEA R46, P5, R60, R42, 0x1 ;  /* 0x0000002a3c2e7211 */ /* 0x000fc800078a08ff */
[----:B------:R-:W-:-:S05]  /*2380*/  LEA.HI.X.SX32 R47, R60, R43, 0x1, P5 ;  /* 0x0000002b3c2f7211 */ /* 0x000fca00028f0eff */
[----:B------:R-:W4:Y:S01]  /*2390*/  @P2 LDG.E.U16 R111, desc[UR32][R46.64] ;  /* 0x000000202e6f2981 */ /* 0x000f22000c1e1500 */
[----:B------:R-:W-:-:S04]  /*23a0*/  LEA R72, P4, R52, R42, 0x1 ;  /* 0x0000002a34487211 */ /* 0x000fc800078808ff */
[-C--:B------:R-:W-:Y:S02]  /*23b0*/  LEA.HI.X.SX32 R73, R52, R43.reuse, 0x1, P4 ;  /* 0x0000002b34497211 */ /* 0x080fe400020f0eff */
[C---:B------:R-:W-:Y:S02]  /*23c0*/  LEA R68, P4, R56.reuse, R42, 0x1 ;  /* 0x0000002a38447211 */ /* 0x040fe400078808ff */
[----:B------:R-:W-:Y:S02]  /*23d0*/  LEA R113, R53, R60, 0x2 ;  /* 0x0000003c35717211 */ /* 0x000fe400078e10ff */
[----:B------:R-:W-:Y:S02]  /*23e0*/  LEA.HI.X.SX32 R69, R56, R43, 0x1, P4 ;  /* 0x0000002b38457211 */ /* 0x000fe400020f0eff */
[-C--:B------:R-:W-:Y:S02]  /*23f0*/  LEA R64, P4, R48, R42.reuse, 0x1 ;  /* 0x0000002a30407211 */ /* 0x080fe400078808ff */
[----:B------:R-:W-:-:S02]  /*2400*/  LEA R60, P5, R108, R42, 0x1 ;  /* 0x0000002a6c3c7211 */ /* 0x000fc400078a08ff */
[----:B------:R-:W-:Y:S02]  /*2410*/  LEA R56, P6, R114, R42, 0x1 ;  /* 0x0000002a72387211 */ /* 0x000fe400078c08ff */
[----:B------:R-:W-:Y:S02]  /*2420*/  PRMT R112, RZ, 0x7610, R112 ;  /* 0x00007610ff707816 */ /* 0x000fe40000000070 */
[----:B------:R-:W-:Y:S02]  /*2430*/  PRMT R116, RZ, 0x7610, R116 ;  /* 0x00007610ff747816 */ /* 0x000fe40000000074 */
[-C--:B------:R-:W-:Y:S02]  /*2440*/  LEA.HI.X.SX32 R65, R48, R43.reuse, 0x1, P4 ;  /* 0x0000002b30417211 */ /* 0x080fe400020f0eff */
[-C--:B------:R-:W-:Y:S01]  /*2450*/  LEA.HI.X.SX32 R61, R108, R43.reuse, 0x1, P5 ;  /* 0x0000002b6c3d7211 */ /* 0x080fe200028f0eff */
[----:B------:R-:W5:Y:S01]  /*2460*/  @P2 LDG.E.U16 R112, desc[UR32][R54.64] ;  /* 0x0000002036702981 */ /* 0x000f62000c1e1500 */
[----:B------:R-:W-:-:S02]  /*2470*/  LEA.HI.X.SX32 R57, R114, R43, 0x1, P6 ;  /* 0x0000002b72397211 */ /* 0x000fc400030f0eff */
[CC--:B------:R-:W-:Y:S01]  /*2480*/  LEA R52, P4, R44.reuse, R42.reuse, 0x1 ;  /* 0x0000002a2c347211 */ /* 0x0c0fe200078808ff */
[----:B------:R-:W5:Y:S01]  /*2490*/  @P2 LDG.E.U16 R116, desc[UR32][R50.64] ;  /* 0x0000002032742981 */ /* 0x000f62000c1e1500 */
[-C--:B------:R-:W-:Y:S02]  /*24a0*/  LEA R48, P5, R49, R42.reuse, 0x1 ;  /* 0x0000002a31307211 */ /* 0x080fe400078a08ff */
[----:B------:R-:W-:Y:S02]  /*24b0*/  PRMT R108, RZ, 0x7610, R108 ;  /* 0x00007610ff6c7816 */ /* 0x000fe4000000006c */
[----:B------:R-:W-:Y:S02]  /*24c0*/  LEA R42, P6, R113, R42, 0x1 ;  /* 0x0000002a712a7211 */ /* 0x000fe400078c08ff */
[-C--:B------:R-:W-:Y:S02]  /*24d0*/  LEA.HI.X.SX32 R53, R44, R43.reuse, 0x1, P4 ;  /* 0x0000002b2c357211 */ /* 0x080fe400020f0eff */
[-C--:B------:R-:W-:Y:S01]  /*24e0*/  LEA.HI.X.SX32 R49, R49, R43.reuse, 0x1, P5 ;  /* 0x0000002b31317211 */ /* 0x080fe200028f0eff */
[----:B------:R-:W5:Y:S01]  /*24f0*/  @P2 LDG.E.U16 R108, desc[UR32][R68.64] ;  /* 0x00000020446c2981 */ /* 0x000f62000c1e1500 */
[----:B------:R-:W-:-:S02]  /*2500*/  LEA.HI.X.SX32 R43, R113, R43, 0x1, P6 ;  /* 0x0000002b712b7211 */ /* 0x000fc400030f0eff */
[----:B------:R-:W-:Y:S02]  /*2510*/  PRMT R115, RZ, 0x7610, R115 ;  /* 0x00007610ff737816 */ /* 0x000fe40000000073 */
[----:B------:R-:W-:Y:S02]  /*2520*/  PRMT R113, RZ, 0x7610, R113 ;  /* 0x00007610ff717816 */ /* 0x000fe40000000071 */
[----:B------:R-:W-:Y:S02]  /*2530*/  PRMT R122, RZ, 0x7610, R122 ;  /* 0x00007610ff7a7816 */ /* 0x000fe4000000007a */
[----:B------:R-:W-:Y:S01]  /*2540*/  PRMT R119, RZ, 0x7610, R119 ;  /* 0x00007610ff777816 */ /* 0x000fe20000000077 */
[----:B------:R-:W5:Y:S01]  /*2550*/  @P2 LDG.E.U16 R115, desc[UR32][R72.64] ;  /* 0x0000002048732981 */ /* 0x000f62000c1e1500 */
[----:B------:R-:W-:Y:S02]  /*2560*/  PRMT R121, RZ, 0x7610, R121 ;  /* 0x00007610ff797816 */ /* 0x000fe40000000079 */
[----:B------:R-:W-:Y:S01]  /*2570*/  PRMT R114, RZ, 0x7610, R114 ;  /* 0x00007610ff727816 */ /* 0x000fe20000000072 */
[----:B------:R-:W5:Y:S01]  /*2580*/  @P2 LDG.E.U16 R113, desc[UR32][R64.64] ;  /* 0x0000002040712981 */ /* 0x000f62000c1e1500 */
[----:B------:R-:W-:-:S03]  /*2590*/  PRMT R120, RZ, 0x7610, R120 ;  /* 0x00007610ff787816 */ /* 0x000fc60000000078 */
[----:B------:R-:W5:Y:S04]  /*25a0*/  @P2 LDG.E.U16 R122, desc[UR32][R60.64] ;  /* 0x000000203c7a2981 */ /* 0x000f68000c1e1500 */
[----:B------:R-:W5:Y:S04]  /*25b0*/  @P2 LDG.E.U16 R119, desc[UR32][R56.64] ;  /* 0x0000002038772981 */ /* 0x000f68000c1e1500 */
[----:B------:R-:W5:Y:S04]  /*25c0*/  @P2 LDG.E.U16 R121, desc[UR32][R52.64] ;  /* 0x0000002034792981 */ /* 0x000f68000c1e1500 */
[----:B------:R-:W5:Y:S04]  /*25d0*/  @P2 LDG.E.U16 R114, desc[UR32][R48.64] ;  /* 0x0000002030722981 */ /* 0x000f68000c1e1500 */
[----:B------:R-:W5:Y:S01]  /*25e0*/  @P2 LDG.E.U16 R120, desc[UR32][R42.64] ;  /* 0x000000202a782981 */ /* 0x000f62000c1e1500 */
[----:B------:R-:W-:Y:S01]  /*25f0*/  FFMA R11, R11, UR18, -R41 ;  /* 0x000000120b0b7c23 */ /* 0x000fe20008000829 */
[----:B------:R-:W-:-:S03]  /*2600*/  LOP3.LUT R36, R36, 0x1f0, RZ, 0xc0, !PT ;  /* 0x000001f024247812 */ /* 0x000fc600078ec0ff */
[----:B------:R-:W-:Y:S01]  /*2610*/  FMUL R44, R11, 1.4426950216293334961 ;  /* 0x3fb8aa3b0b2c7820 */ /* 0x000fe20000400000 */
[--C-:B------:R-:W-:Y:S01]  /*2620*/  FFMA R11, R12, UR18, -R41.reuse ;  /* 0x000000120c0b7c23 */ /* 0x100fe20008000829 */
[--C-:B------:R-:W-:Y:S01]  /*2630*/  FFMA R4, R4, UR18, -R41.reuse ;  /* 0x0000001204047c23 */ /* 0x100fe20008000829 */
[--C-:B------:R-:W-:Y:S01]  /*2640*/  FFMA R5, R5, UR18, -R41.reuse ;  /* 0x0000001205057c23 */ /* 0x100fe20008000829 */
[----:B------:R0:W-:Y:S01]  /*2650*/  MUFU.EX2 R12, R44 ;  /* 0x0000002c000c7308 */ /* 0x0001e20000000800 */
[--C-:B------:R-:W-:Y:S01]  /*2660*/  FFMA R6, R6, UR18, -R41.reuse ;  /* 0x0000001206067c23 */ /* 0x100fe20008000829 */
[----:B------:R-:W-:Y:S01]  /*2670*/  FMUL R4, R4, 1.4426950216293334961 ;  /* 0x3fb8aa3b04047820 */ /* 0x000fe20000400000 */
[----:B------:R-:W-:Y:S01]  /*2680*/  FMUL R5, R5, 1.4426950216293334961 ;  /* 0x3fb8aa3b05057820 */ /* 0x000fe20000400000 */
[----:B0-----:R-:W0:Y:S01]  /*2690*/  LDSM.16.M88 R44, [R36+UR11+0x4000] ;  /* 0x0040000b242c783b */ /* 0x001e220008000000 */
[----:B------:R-:W-:Y:S01]  /*26a0*/  BAR.SYNC.DEFER_BLOCKING 0x0 ;  /* 0x0000000000007b1d */ /* 0x000fe20000010000 */
[----:B------:R-:W-:Y:S01]  /*26b0*/  FMUL R6, R6, 1.4426950216293334961 ;  /* 0x3fb8aa3b06067820 */ /* 0x000fe20000400000 */
[--C-:B------:R-:W-:Y:S01]  /*26c0*/  FFMA R7, R7, UR18, -R41.reuse ;  /* 0x0000001207077c23 */ /* 0x100fe20008000829 */
[----:B------:R-:W-:-:S03]  /*26d0*/  FFMA R8, R8, UR18, -R41 ;  /* 0x0000001208087c23 */ /* 0x000fc60008000829 */
[----:B------:R-:W-:Y:S01]  /*26e0*/  MUFU.EX2 R4, R4 ;  /* 0x0000000400047308 */ /* 0x000fe20000000800 */
[----:B------:R-:W-:Y:S01]  /*26f0*/  FMUL R7, R7, 1.4426950216293334961 ;  /* 0x3fb8aa3b07077820 */ /* 0x000fe20000400000 */
[----:B------:R-:W-:-:S06]  /*2700*/  FMUL R8, R8, 1.4426950216293334961 ;  /* 0x3fb8aa3b08087820 */ /* 0x000fcc0000400000 */
[----:B------:R-:W1:Y:S01]  /*2710*/  MUFU.EX2 R5, R5 ;  /* 0x0000000500057308 */ /* 0x000e620000000800 */
[--C-:B------:R-:W-:Y:S01]  /*2720*/  FFMA R9, R9, UR18, -R41.reuse ;  /* 0x0000001209097c23 */ /* 0x100fe20008000829 */
[----:B------:R-:W-:-:S06]  /*2730*/  FFMA R10, R10, UR18, -R41 ;  /* 0x000000120a0a7c23 */ /* 0x000fcc0008000829 */
[----:B------:R-:W0:Y:S01]  /*2740*/  MUFU.EX2 R6, R6 ;  /* 0x0000000600067308 */ /* 0x000e220000000800 */
[----:B------:R-:W-:Y:S01]  /*2750*/  FMUL R9, R9, 1.4426950216293334961 ;  /* 0x3fb8aa3b09097820 */ /* 0x000fe20000400000 */
[----:B------:R-:W-:-:S06]  /*2760*/  FMUL R10, R10, 1.4426950216293334961 ;  /* 0x3fb8aa3b0a0a7820 */ /* 0x000fcc0000400000 */
[----:B------:R-:W0:Y:S08]  /*2770*/  MUFU.EX2 R7, R7 ;  /* 0x0000000700077308 */ /* 0x000e300000000800 */
[----:B------:R-:W0:Y:S01]  /*2780*/  MUFU.EX2 R8, R8 ;  /* 0x0000000800087308 */ /* 0x000e220000000800 */
[----:B------:R-:W-:Y:S01]  /*2790*/  FMUL R11, R11, 1.4426950216293334961 ;  /* 0x3fb8aa3b0b0b7820 */ /* 0x000fe20000400000 */
[----:B------:R-:W-:-:S06]  /*27a0*/  FFMA R13, R13, UR18, -R41 ;  /* 0x000000120d0d7c23 */ /* 0x000fcc0008000829 */
        /* <DEDUP_REMOVED lines=26> */
[--C-:B------:R-:W-:Y:S01]  /*2950*/  FFMA R22, R22, UR18, -R41.reuse ;  /* 0x0000001216167c23 */ /* 0x100fe20008000829 */
[----:B------:R-:W-:-:S05]  /*2960*/  FFMA R28, R28, UR18, -R41 ;  /* 0x000000121c1c7c23 */ /* 0x000fca0008000829 */
[----:B------:R-:W0:Y:S01]  /*2970*/  MUFU.EX2 R19, R19 ;  /* 0x0000001300137308 */ /* 0x000e220000000800 */
[----:B--2---:R1:W-:Y:S04]  /*2980*/  STS.U16 [R38+UR11+0x4000], R45 ;  /* 0x0040002d26007988 */ /* 0x0043e8000800040b */
[----:B---3--:R0:W-:Y:S01]  /*2990*/  STS.U16 [R38+UR11+0x4c00], R110 ;  /* 0x004c006e26007988 */ /* 0x0081e2000800040b */
[----:B-1----:R-:W-:-:S04]  /*29a0*/  FADD R45, R4, R5 ;  /* 0x00000005042d7221 */ /* 0x002fc80000000000 */
[----:B0-----:R-:W-:-:S04]  /*29b0*/  FADD R110, R6, R45 ;  /* 0x0000002d066e7221 */ /* 0x001fc80000000000 */
[----:B------:R-:W-:-:S04]  /*29c0*/  FADD R45, R7, R110 ;  /* 0x0000006e072d7221 */ /* 0x000fc80000000000 */
[----:B------:R-:W-:-:S04]  /*29d0*/  FADD R110, R8, R45 ;  /* 0x0000002d086e7221 */ /* 0x000fc80000000000 */
[----:B------:R-:W-:-:S04]  /*29e0*/  FADD R45, R9, R110 ;  /* 0x0000006e092d7221 */ /* 0x000fc80000000000 */
[----:B------:R-:W-:-:S04]  /*29f0*/  FADD R45, R10, R45 ;  /* 0x0000002d0a2d7221 */ /* 0x000fc80000000000 */
[----:B------:R-:W-:-:S04]  /*2a00*/  FADD R110, R12, R45 ;  /* 0x0000002d0c6e7221 */ /* 0x000fc80000000000 */
[----:B------:R-:W-:-:S04]  /*2a10*/  FADD R110, R11, R110 ;  /* 0x0000006e0b6e7221 */ /* 0x000fc80000000000 */
[----:B------:R-:W-:-:S04]  /*2a20*/  FADD R45, R13, R110 ;  /* 0x0000006e0d2d7221 */ /* 0x000fc80000000000 */
[----:B------:R-:W-:Y:S01]  /*2a30*/  FADD R110, R14, R45 ;  /* 0x0000002d0e6e7221 */ /* 0x000fe20000000000 */
[----:B------:R-:W0:Y:S03]  /*2a40*/  MUFU.EX2 R20, R20 ;  /* 0x0000001400147308 */ /* 0x000e260000000800 */
[----:B------:R-:W-:Y:S01]  /*2a50*/  FADD R45, R15, R110 ;  /* 0x0000006e0f2d7221 */ /* 0x000fe20000000000 */
[----:B----4-:R1:W-:Y:S01]  /*2a60*/  STS.U16 [R38+UR11+0x4400], R109 ;  /* 0x0044006d26007988 */ /* 0x0103e2000800040b */
[----:B------:R-:W-:Y:S01]  /*2a70*/  FMUL R22, R22, 1.4426950216293334961 ;  /* 0x3fb8aa3b16167820 */ /* 0x000fe20000400000 */
[----:B------:R-:W-:Y:S01]  /*2a80*/  FFMA R23, R23, UR18, -R41 ;  /* 0x0000001217177c23 */ /* 0x000fe20008000829 */
[----:B------:R-:W-:Y:S01]  /*2a90*/  FADD R110, R16, R45 ;  /* 0x0000002d106e7221 */ /* 0x000fe20000000000 */
[----:B------:R-:W2:Y:S01]  /*2aa0*/  MUFU.EX2 R21, R21 ;  /* 0x0000001500157308 */ /* 0x000ea20000000800 */
[----:B------:R3:W-:Y:S01]  /*2ab0*/  STS.U16 [R38+UR11+0x5c00], R111 ;  /* 0x005c006f26007988 */ /* 0x0007e2000800040b */
[----:B------:R-:W-:Y:S01]  /*2ac0*/  FMUL R23, R23, 1.4426950216293334961 ;  /* 0x3fb8aa3b17177820 */ /* 0x000fe20000400000 */
[--C-:B------:R-:W-:Y:S01]  /*2ad0*/  FFMA R24, R24, UR18, -R41.reuse ;  /* 0x0000001218187c23 */ /* 0x100fe20008000829 */
[----:B-1----:R-:W-:Y:S01]  /*2ae0*/  FMUL R109, R28, 1.4426950216293334961 ;  /* 0x3fb8aa3b1c6d7820 */ /* 0x002fe20000400000 */
[----:B------:R-:W-:-:S03]  /*2af0*/  FFMA R28, R29, UR18, -R41 ;  /* 0x000000121d1c7c23 */ /* 0x000fc60008000829 */
[----:B------:R-:W1:Y:S01]  /*2b00*/  MUFU.EX2 R22, R22 ;  /* 0x0000001600167308 */ /* 0x000e620000000800 */
[----:B---3--:R-:W-:Y:S01]  /*2b10*/  FADD R111, R17, R110 ;  /* 0x0000006e116f7221 */ /* 0x008fe20000000000 */
[----:B------:R-:W-:Y:S01]  /*2b20*/  FMUL R45, R28, 1.4426950216293334961 ;  /* 0x3fb8aa3b1c2d7820 */ /* 0x000fe20000400000 */
[----:B------:R-:W-:Y:S01]  /*2b30*/  FMUL R24, R24, 1.4426950216293334961 ;  /* 0x3fb8aa3b18187820 */ /* 0x000fe20000400000 */
[----:B------:R-:W-:Y:S01]  /*2b40*/  FFMA R25, R25, UR18, -R41 ;  /* 0x0000001219197c23 */ /* 0x000fe20008000829 */
[----:B------:R-:W-:-:S03]  /*2b50*/  FADD R28, R18, R111 ;  /* 0x0000006f121c7221 */ /* 0x000fc60000000000 */
[----:B------:R-:W3:Y:S01]  /*2b60*/  MUFU.EX2 R23, R23 ;  /* 0x0000001700177308 */ /* 0x000ee20000000800 */
[--C-:B------:R-:W-:Y:S01]  /*2b70*/  FFMA R30, R30, UR18, -R41.reuse ;  /* 0x000000121e1e7c23 */ /* 0x100fe20008000829 */
[----:B------:R-:W-:Y:S01]  /*2b80*/  FMUL R25, R25, 1.4426950216293334961 ;  /* 0x3fb8aa3b19197820 */ /* 0x000fe20000400000 */
[----:B------:R-:W-:Y:S01]  /*2b90*/  FADD R111, R19, R28 ;  /* 0x0000001c136f7221 */ /* 0x000fe20000000000 */
[--C-:B------:R-:W-:Y:S01]  /*2ba0*/  FFMA R26, R26, UR18, -R41.reuse ;  /* 0x000000121a1a7c23 */ /* 0x100fe20008000829 */
[----:B------:R-:W-:Y:S01]  /*2bb0*/  FMUL R28, R30, 1.4426950216293334961 ;  /* 0x3fb8aa3b1e1c7820 */ /* 0x000fe20000400000 */
[----:B------:R-:W-:Y:S01]  /*2bc0*/  FFMA R27, R27, UR18, -R41 ;  /* 0x000000121b1b7c23 */ /* 0x000fe20008000829 */
[----:B0-----:R-:W-:Y:S01]  /*2bd0*/  FADD R30, R20, R111 ;  /* 0x0000006f141e7221 */ /* 0x001fe20000000000 */
[----:B------:R-:W0:Y:S01]  /*2be0*/  MUFU.EX2 R24, R24 ;  /* 0x0000001800187308 */ /* 0x000e220000000800 */
[----:B------:R-:W-:Y:S01]  /*2bf0*/  FMUL R26, R26, 1.4426950216293334961 ;  /* 0x3fb8aa3b1a1a7820 */ /* 0x000fe20000400000 */
[----:B------:R-:W-:-:S06]  /*2c00*/  FMUL R27, R27, 1.4426950216293334961 ;  /* 0x3fb8aa3b1b1b7820 */ /* 0x000fcc0000400000 */
[----:B------:R-:W4:Y:S01]  /*2c10*/  MUFU.EX2 R25, R25 ;  /* 0x0000001900197308 */ /* 0x000f220000000800 */
[----:B------:R-:W-:-:S07]  /*2c20*/  FFMA R31, R31, UR18, -R41 ;  /* 0x000000121f1f7c23 */ /* 0x000fce0008000829 */
[----:B------:R2:W-:Y:S01]  /*2c30*/  MUFU.EX2 R29, R109 ;  /* 0x0000006d001d7308 */ /* 0x0005e20000000800 */
[----:B------:R-:W-:Y:S01]  /*2c40*/  FFMA R32, R32, UR18, -R41 ;  /* 0x0000001220207c23 */ /* 0x000fe20008000829 */
[----:B--2---:R-:W-:-:S06]  /*2c50*/  FADD R109, R21, R30 ;  /* 0x0000001e156d7221 */ /* 0x004fcc0000000000 */
[----:B------:R-:W2:Y:S01]  /*2c60*/  MUFU.EX2 R26, R26 ;  /* 0x0000001a001a7308 */ /* 0x000ea20000000800 */
[----:B-1----:R-:W-:Y:S01]  /*2c70*/  FADD R110, R22, R109 ;  /* 0x0000006d166e7221 */ /* 0x002fe20000000000 */
[----:B------:R-:W-:-:S03]  /*2c80*/  FMUL R30, R31, 1.4426950216293334961 ;  /* 0x3fb8aa3b1f1e7820 */ /* 0x000fc60000400000 */
[----:B---3--:R-:W-:-:S03]  /*2c90*/  FADD R109, R23, R110 ;  /* 0x0000006e176d7221 */ /* 0x008fc60000000000 */
[----:B------:R-:W1:Y:S01]  /*2ca0*/  MUFU.EX2 R27, R27 ;  /* 0x0000001b001b7308 */ /* 0x000e620000000800 */
[----:B------:R-:W-:Y:S01]  /*2cb0*/  FMUL R31, R32, 1.4426950216293334961 ;  /* 0x3fb8aa3b201f7820 */ /* 0x000fe20000400000 */
[----:B0-----:R-:W-:-:S04]  /*2cc0*/  FADD R32, R24, R109 ;  /* 0x0000006d18207221 */ /* 0x001fc80000000000 */
[----:B----4-:R-:W-:Y:S02]  /*2cd0*/  FADD R109, R25, R32 ;  /* 0x00000020196d7221 */ /* 0x010fe40000000000 */
[----:B------:R-:W0:Y:S01]  /*2ce0*/  MUFU.EX2 R45, R45 ;  /* 0x0000002d002d7308 */ /* 0x000e220000000800 */
[----:B------:R-:W-:Y:S01]  /*2cf0*/  FFMA R33, R33, UR18, -R41 ;  /* 0x0000001221217c23 */ /* 0x000fe20008000829 */
[----:B--2---:R-:W-:-:S06]  /*2d00*/  FADD R110, R26, R109 ;  /* 0x0000006d1a6e7221 */ /* 0x004fcc0000000000 */
[----:B------:R-:W2:Y:S01]  /*2d10*/  MUFU.EX2 R28, R28 ;  /* 0x0000001c001c7308 */ /* 0x000ea20000000800 */
[----:B-1----:R-:W-:Y:S01]  /*2d20*/  FADD R110, R27, R110 ;  /* 0x0000006e1b6e7221 */ /* 0x002fe20000000000 */
[----:B------:R-:W-:Y:S01]  /*2d30*/  FFMA R34, R34, UR18, -R41 ;  /* 0x0000001222227c23 */ /* 0x000fe20008000829 */
[----:B------:R-:W-:-:S05]  /*2d40*/  FMUL R32, R33, 1.4426950216293334961 ;  /* 0x3fb8aa3b21207820 */ /* 0x000fca0000400000 */
[----:B------:R-:W1:Y:S01]  /*2d50*/  MUFU.EX2 R30, R30 ;  /* 0x0000001e001e7308 */ /* 0x000e620000000800 */
[----:B------:R-:W-:Y:S01]  /*2d60*/  FADD R110, R29, R110 ;  /* 0x0000006e1d6e7221 */ /* 0x000fe20000000000 */
[----:B------:R-:W-:Y:S01]  /*2d70*/  FMUL R33, R34, 1.4426950216293334961 ;  /* 0x3fb8aa3b22217820 */ /* 0x000fe20000400000 */
[----:B------:R-:W-:-:S05]  /*2d80*/  FFMA R35, R35, UR18, -R41 ;  /* 0x0000001223237c23 */ /* 0x000fca0008000829 */
[----:B------:R-:W3:Y:S01]  /*2d90*/  MUFU.EX2 R31, R31 ;  /* 0x0000001f001f7308 */ /* 0x000ee20000000800 */
[----:B0-----:R-:W-:Y:S01]  /*2da0*/  FADD R109, R45, R110 ;  /* 0x0000006e2d6d7221 */ /* 0x001fe20000000000 */
[----:B------:R-:W-:-:S06]  /*2db0*/  FMUL R35, R35, 1.4426950216293334961 ;  /* 0x3fb8aa3b23237820 */ /* 0x000fcc0000400000 */
[----:B------:R-:W0:Y:S01]  /*2dc0*/  MUFU.EX2 R32, R32 ;  /* 0x0000002000207308 */ /* 0x000e220000000800 */
[----:B--2---:R-:W-:Y:S01]  /*2dd0*/  FADD R109, R28, R109 ;  /* 0x0000006d1c6d7221 */ /* 0x004fe20000000000 */
[----:B------:R-:W-:Y:S02]  /*2de0*/  F2FP.BF16.F32.PACK_AB R4, R5, R4 ;  /* 0x000000040504723e */ /* 0x000fe400000010ff */
[----:B------:R-:W-:-:S04]  /*2df0*/  F2FP.BF16.F32.PACK_AB R5, R7, R6 ;  /* 0x000000060705723e */ /* 0x000fc800000010ff */
[----:B------:R-:W2:Y:S01]  /*2e00*/  MUFU.EX2 R33, R33 ;  /* 0x0000002100217308 */ /* 0x000ea20000000800 */
[----:B------:R-:W-:Y:S01]  /*2e10*/  F2FP.BF16.F32.PACK_AB R7, R12, R10 ;  /* 0x0000000a0c07723e */ /* 0x000fe200000010ff */
[----:B-1----:R-:W-:Y:S01]  /*2e20*/  FADD R12, R30, R109 ;  /* 0x0000006d1e0c7221 */ /* 0x002fe20000000000 */
[----:B------:R-:W-:-:S05]  /*2e30*/  F2FP.BF16.F32.PACK_AB R6, R9, R8 ;  /* 0x000000080906723e */ /* 0x000fca00000010ff */
[----:B------:R-:W1:Y:S01]  /*2e40*/  MUFU.EX2 R34, R35 ;  /* 0x0000002300227308 */ /* 0x000e620000000800 */
[----:B------:R-:W-:Y:S01]  /*2e50*/  F2FP.BF16.F32.PACK_AB R9, R15, R14 ;  /* 0x0000000e0f09723e */ /* 0x000fe200000010ff */
[----:B---3--:R-:W-:Y:S01]  /*2e60*/  FADD R15, R31, R12 ;  /* 0x0000000c1f0f7221 */ /* 0x008fe20000000000 */
[----:B------:R-:W-:-:S03]  /*2e70*/  F2FP.BF16.F32.PACK_AB R10, R17, R16 ;  /* 0x00000010110a723e */ /* 0x000fc600000010ff */
[----:B0-----:R-:W-:Y:S01]  /*2e80*/  FADD R16, R32, R15 ;  /* 0x0000000f20107221 */ /* 0x001fe20000000000 */
[----:B------:R-:W-:Y:S01]  /*2e90*/  UIADD3 UR17, UPT, UPT, UR12, 0x80, URZ ;  /* 0x000000800c117890 */ /* 0x000fe2000fffe0ff */
[----:B-----5:R-:W-:Y:S02]  /*2ea0*/  STS.U16 [R38+UR11+0x4800], R118 ;  /* 0x0048007626007988 */ /* 0x020fe4000800040b */
[----:B--2---:R-:W-:Y:S02]  /*2eb0*/  FADD R17, R33, R16 ;  /* 0x0000001021117221 */ /* 0x004fe40000000000 */
[----:B------:R-:W-:Y:S01]  /*2ec0*/  STS.U16 [R38+UR11+0x5000], R117 ;  /* 0x0050007526007988 */ /* 0x000fe2000800040b */
[----:B------:R-:W-:-:S03]  /*2ed0*/  UIADD3 UR7, UPT, UPT, UR7, UR17, URZ ;  /* 0x0000001107077290 */ /* 0x000fc6000fffe0ff */
[----:B------:R-:W-:Y:S04]  /*2ee0*/  STS.U16 [R38+UR11+0x5400], R112 ;  /* 0x0054007026007988 */ /* 0x000fe8000800040b */
[----:B------:R-:W-:Y:S04]  /*2ef0*/  STS.U16 [R38+UR11+0x5800], R116 ;  /* 0x0058007426007988 */ /* 0x000fe8000800040b */
[----:B------:R1:W-:Y:S01]  /*2f00*/  STS.U16 [R37+UR11+0x4600], R108 ;  /* 0x0046006c25007988 */ /* 0x0003e2000800040b */
[----:B------:R-:W-:Y:S01]  /*2f10*/  F2FP.BF16.F32.PACK_AB R16, R45, R29 ;  /* 0x0000001d2d10723e */ /* 0x000fe200000010ff */
[----:B------:R-:W-:Y:S01]  /*2f20*/  UIADD3 UR22, UPT, UPT, UR22, -0x40, URZ ;  /* 0xffffffc016167890 */ /* 0x000fe2000fffe0ff */
[----:B------:R-:W-:Y:S01]  /*2f30*/  F2FP.BF16.F32.PACK_AB R8, R13, R11 ;  /* 0x0000000b0d08723e */ /* 0x000fe200000010ff */
[----:B------:R0:W-:Y:S01]  /*2f40*/  STS.U16 [R37+UR11+0x4200], R115 ;  /* 0x0042007325007988 */ /* 0x0001e2000800040b */
[----:B------:R-:W-:Y:S01]  /*2f50*/  ULEA UR23, UR23, UR7, 0x12 ;  /* 0x0000000717177291 */ /* 0x000fe2000f8e90ff */
[----:B-1----:R-:W-:-:S02]  /*2f60*/  FADD R108, R34, R17 ;  /* 0x00000011226c7221 */ /* 0x002fc40000000000 */
[----:B------:R0:W-:Y:S01]  /*2f70*/  STS.U16 [R37+UR11+0x4a00], R113 ;  /* 0x004a007125007988 */ /* 0x0001e2000800040b */
[----:B------:R-:W-:-:S03]  /*2f80*/  F2FP.BF16.F32.PACK_AB R11, R19, R18 ;  /* 0x00000012130b723e */ /* 0x000fc600000010ff */
        /* <DEDUP_REMOVED lines=10> */
[----:B------:R0:W1:Y:S01]  /*3030*/  SHFL.BFLY PT, R45, R108, 0x10, 0x1f ;  /* 0x0e001f006c2d7f89 */ /* 0x00006200000e0000 */
[----:B------:R-:W-:Y:S02]  /*3040*/  F2FP.BF16.F32.PACK_AB R18, R32, R31 ;  /* 0x0000001f2012723e */ /* 0x000fe400000010ff */
[----:B------:R-:W-:Y:S01]  /*3050*/  F2FP.BF16.F32.PACK_AB R19, R34, R33 ;  /* 0x000000212213723e */ /* 0x000fe200000010ff */
[----:B------:R-:W-:Y:S06]  /*3060*/  @!P2 BRA `(.L_x_9) ;  /* 0x000000000008a947 */ /* 0x000fec0003800000 */
[----:B------:R2:W-:Y:S01]  /*3070*/  STTM.16dp32bit_t0_t15.x16 tmem[UR23], R4 ;  /* 0x00000004000079ed */ /* 0x0005e20008a00017 */
[----:B------:R2:W-:Y:S02]  /*3080*/  STTM.16dp32bit_t16_t31.x16 tmem[UR23+0x10], R4 ;  /* 0x00001004000079ed */ /* 0x0005e40008a20017 */
.L_x_9:
[----:B------:R-:W3:Y:S02]  /*3090*/  FENCE.VIEW.ASYNC.T ;  /* 0x00000000000073c6 */ /* 0x000ee40000000200 */
[----:B---3--:R-:W-:Y:S06]  /*30a0*/  BAR.SYNC.DEFER_BLOCKING 0x0 ;  /* 0x0000000000007b1d */ /* 0x008fec0000010000 */
[----:B--2---:R-:W2:Y:S01]  /*30b0*/  LDTM.x32 R4, tmem[UR13] ;  /* 0x0000000d000479ee */ /* 0x004ea200082c0000 */
[----:B------:R-:W-:Y:S01]  /*30c0*/  NOP ;  /* 0x0000000000007918 */ /* 0x000fe20000000000 */
[----:B------:R-:W-:Y:S05]  /*30d0*/  @!P2 BRA `(.L_x_10) ;  /* 0x000000000084a947 */ /* 0x000fea0003800000 */
[C---:B--2---:R-:W-:Y:S01]  /*30e0*/  FMUL R4, R44.reuse, R4 ;  /* 0x000000042c047220 */ /* 0x044fe20000400000 */
[C---:B------:R-:W-:Y:S01]  /*30f0*/  FMUL R5, R44.reuse, R5 ;  /* 0x000000052c057220 */ /* 0x040fe20000400000 */
        /* <DEDUP_REMOVED lines=29> */
[----:B------:R-:W-:-:S04]  /*32d0*/  FMUL R35, R44, R35 ;  /* 0x000000232c237220 */ /* 0x000fc80000400000 */
[----:B------:R3:W-:Y:S03]  /*32e0*/  STTM.x32 tmem[UR13], R4 ;  /* 0x00000004000079ed */ /* 0x0007e600082c000d */
.L_x_10:
[----:B--2---:R-:W2:Y:S02]  /*32f0*/  FENCE.VIEW.ASYNC.T ;  /* 0x00000000000073c6 */ /* 0x004ea40000000200 */
[----:B--2---:R-:W-:Y:S01]  /*3300*/  BAR.SYNC.DEFER_BLOCKING 0x0 ;  /* 0x0000000000007b1d */ /* 0x004fe20000010000 */
[----:B-1----:R-:W-:Y:S01]  /*3310*/  FADD R45, R108, R45 ;  /* 0x0000002d6c2d7221 */ /* 0x002fe20000000000 */
[----:B------:R-:W-:-:S03]  /*3320*/  UISETP.GE.AND UP1, UPT, UR22, 0x1, UPT ;  /* 0x000000011600788c */ /* 0x000fc6000bf26270 */
[----:B------:R-:W-:Y:S01]  /*3330*/  FADD R45, R40, R45 ;  /* 0x0000002d282d7221 */ /* 0x000fe20000000000 */
[----:B------:R1:W-:Y:S06]  /*3340*/  MEMBAR.ALL.CTA ;  /* 0x0000000000007992 */ /* 0x0003ec0000008000 */
[----:B-1----:R-:W1:Y:S02]  /*3350*/  FENCE.VIEW.ASYNC.S ;  /* 0x00000000000073c6 */ /* 0x002e640000000000 */
[----:B-1----:R-:W-:Y:S06]  /*3360*/  BAR.SYNC.DEFER_BLOCKING 0x0 ;  /* 0x0000000000007b1d */ /* 0x002fec0000010000 */
[----:B------:R-:W-:Y:S05]  /*3370*/  @!P3 BRA `(.L_x_11) ;  /* 0x00000000007cb947 */ /* 0x000fea0003800000 */
[----:B------:R-:W-:Y:S01]  /*3380*/  UIADD3 UR5, UPT, UPT, UR11, 0x4000, URZ ;  /* 0x000040000b057890 */ /* 0x000fe2000fffe0ff */
[----:B------:R-:W-:Y:S01]  /*3390*/  UMOV UR4, URZ ;  /* 0x000000ff00047c82 */ /* 0x000fe20008000000 */
[----:B------:R-:W-:Y:S02]  /*33a0*/  UIADD3 UR7, UPT, UPT, UR12, 0x88, URZ ;  /* 0x000000880c077890 */ /* 0x000fe4000fffe0ff */
[----:B------:R-:W-:Y:S02]  /*33b0*/  USHF.R.U32.HI UR5, URZ, 0x4, UR5 ;  /* 0x00000004ff057899 */ /* 0x000fe40008011605 */
[----:B------:R-:W-:Y:S02]  /*33c0*/  UIADD3 UR8, UPT, UPT, UR12, 0x90, URZ ;  /* 0x000000900c087890 */ /* 0x000fe4000fffe0ff */
[----:B------:R-:W-:Y:S02]  /*33d0*/  USGXT.U32 UR18, UR5, 0xe ;  /* 0x0000000e0512789a */ /* 0x000fe40008000000 */
[----:B------:R-:W-:-:S02]  /*33e0*/  UIADD3 UR20, UPT, UPT, UR12, 0x98, URZ ;  /* 0x000000980c147890 */ /* 0x000fc4000fffe0ff */
[----:B------:R-:W-:Y:S01]  /*33f0*/  UIADD3 UR26, UP2, UPT, UR18, 0x2, URZ ;  /* 0x00000002121a7890 */ /* 0x000fe2000ff5e0ff */
[----:B------:R-:W-:Y:S01]  /*3400*/  UMOV UR24, 0x0 ;  /* 0x0000000000187882 */ /* 0x000fe20000000000 */
[----:B------:R-:W-:Y:S02]  /*3410*/  UMOV UR25, 0x8100490 ;  /* 0x0810049000197882 */ /* 0x000fe40000000000 */
[----:B------:R-:W-:Y:S02]  /*3420*/  UIADD3.X UR27, UPT, UPT, UR4, 0x40004040, URZ, UP2, !UPT ;  /* 0x40004040041b7890 */ /* 0x000fe400097fe4ff */
[----:B------:R-:W-:Y:S02]  /*3430*/  UIADD3 UR30, UP2, UPT, UR26, 0x2, URZ ;  /* 0x000000021a1e7890 */ /* 0x000fe4000ff5e0ff */
[----:B------:R-:W-:Y:S02]  /*3440*/  UIADD3 UR36, UP3, UPT, UR26, 0x4, URZ ;  /* 0x000000041a247890 */ /* 0x000fe4000ff7e0ff */
[----:B------:R-:W-:-:S02]  /*3450*/  UIADD3.X UR31, UPT, UPT, UR27, URZ, URZ, UP2, !UPT ;  /* 0x000000ff1b1f7290 */ /* 0x000fc400097fe4ff */
[----:B------:R-:W-:Y:S01]  /*3460*/  UIADD3.X UR37, UPT, UPT, UR27, URZ, URZ, UP3, !UPT ;  /* 0x000000ff1b257290 */ /* 0x000fe20009ffe4ff */
[----:B------:R-:W-:Y:S01]  /*3470*/  UMOV UR19, 0x40004040 ;  /* 0x4000404000137882 */ /* 0x000fe20000000000 */
[----:B------:R-:W-:Y:S01]  /*3480*/  UMOV UR28, 0x0 ;  /* 0x00000000001c7882 */ /* 0x000fe20000000000 */
[----:B------:R-:W-:Y:S01]  /*3490*/  UMOV UR29, 0x8100490 ;  /* 0x08100490001d7882 */ /* 0x000fe20000000000 */
[----:B------:R-:W-:Y:S01]  /*34a0*/  UMOV UR34, 0x0 ;  /* 0x0000000000227882 */ /* 0x000fe20000000000 */
[----:B------:R-:W-:Y:S01]  /*34b0*/  UMOV UR35, 0x8100490 ;  /* 0x0810049000237882 */ /* 0x000fe20000000000 */
[----:B------:R-:W-:Y:S01]  /*34c0*/  UMOV UR4, UR16 ;  /* 0x0000001000047c82 */ /* 0x000fe20008000000 */
[----:B------:R-:W-:Y:S01]  /*34d0*/  UMOV UR5, URZ ;  /* 0x000000ff00057c82 */ /* 0x000fe20008000000 */
[----:B------:R1:W-:Y:S01]  /*34e0*/  UTCHMMA tmem[UR17], gdesc[UR18], tmem[UR12], tmem[UR24], idesc[UR25], UPT ;  /* 0x00ff1812110079ea */ /* 0x0003e2000b80000c */
[----:B------:R-:W-:Y:S01]  /*34f0*/  UMOV UR38, 0x0 ;  /* 0x0000000000267882 */ /* 0x000fe20000000000 */
[----:B------:R-:W-:Y:S01]  /*3500*/  UMOV UR39, 0x8100490 ;  /* 0x0810049000277882 */ /* 0x000fe20000000000 */
[----:B------:R1:W-:Y:S01]  /*3510*/  UTCHMMA tmem[UR7], gdesc[UR26], tmem[UR12], tmem[UR28], idesc[UR29], UPT ;  /* 0x00ff1c1a070079ea */ /* 0x0003e2000b80000c */
[----:B------:R-:W-:Y:S01]  /*3520*/  UMOV UR4, UR4 ;  /* 0x0000000400047c82 */ /* 0x000fe20008000000 */
[----:B------:R1:W-:Y:S01]  /*3530*/  UTCHMMA tmem[UR8], gdesc[UR30], tmem[UR12], tmem[UR34], idesc[UR35], UPT ;  /* 0x00ff221e080079ea */ /* 0x0003e2000b80000c */
[----:B------:R1:W-:Y:S01]  /*3540*/  UTCHMMA tmem[UR20], gdesc[UR36], tmem[UR12], tmem[UR38], idesc[UR39], UPT ;  /* 0x00ff2624140079ea */ /* 0x0003e2000b80000c */
[----:B------:R1:W-:Y:S01]  /*3550*/  UTCBAR [UR4], URZ ;  /* 0x000000ff040073e9 */ /* 0x0003e200080000ff */
[----:B------:R-:W-:Y:S01]  /*3560*/  NOP ;  /* 0x0000000000007918 */ /* 0x000fe20000000000 */
.L_x_11:
[----:B------:R-:W-:Y:S01]  /*3570*/  FSEL R40, R41, -INF , P2 ;  /* 0xff80000029287808 */ /* 0x000fe20001000000 */
[----:B------:R-:W-:Y:S01]  /*3580*/  UMOV UR5, URZ ;  /* 0x000000ff00057c82 */ /* 0x000fe20008000000 */
[----:B------:R-:W-:Y:S01]  /*3590*/  FSEL R41, R45, 1, P2 ;  /* 0x3f8000002d297808 */ /* 0x000fe20001000000 */
[----:B------:R-:W-:Y:S06]  /*35a0*/  BRA.U !UP1, `(.L_x_12) ;  /* 0x0000001d09147547 */ /* 0x000fec000b800000 */
[----:B-1----:R-:W-:Y:S01]  /*35b0*/  USHF.R.U32.HI UR26, URZ, 0x4, UR6 ;  /* 0x00000004ff1a7899 */ /* 0x002fe20008011606 */
[----:B------:R-:W-:Y:S01]  /*35c0*/  IMAD.SHL.U32 R39, R39, 0x40, RZ ;  /* 0x0000004027277824 */ /* 0x000fe200078e00ff */
[----:B------:R-:W-:Y:S01]  /*35d0*/  UIADD3 UR7, UPT, UPT, UR11, 0x8000, URZ ;  /* 0x000080000b077890 */ /* 0x000fe2000fffe0ff */
[----:B------:R-:W-:Y:S01]  /*35e0*/  HFMA2 R109, -RZ, RZ, 0, 0 ;  /* 0x00000000ff6d7431 */ /* 0x000fe200000001ff */
[----:B------:R-:W-:Y:S01]  /*35f0*/  USHF.R.U32.HI UR20, URZ, 0x4, UR11 ;  /* 0x00000004ff147899 */ /* 0x000fe2000801160b */
[----:B0-----:R-:W-:Y:S01]  /*3600*/  MOV R108, R40 ;  /* 0x00000028006c7202 */ /* 0x001fe20000000f00 */
[----:B------:R-:W-:Y:S01]  /*3610*/  USGXT.U32 UR26, UR26, 0xe ;  /* 0x0000000e1a1a789a */ /* 0x000fe20008000000 */
[----:B------:R-:W-:Y:S01]  /*3620*/  MOV R44, R39 ;  /* 0x00000027002c7202 */ /* 0x000fe20000000f00 */
[----:B------:R-:W-:Y:S02]  /*3630*/  USHF.R.U32.HI UR7, URZ, 0x4, UR7 ;  /* 0x00000004ff077899 */ /* 0x000fe40008011607 */
[----:B------:R-:W-:-:S02]  /*3640*/  USGXT.U32 UR20, UR20, 0xe ;  /* 0x0000000e1414789a */ /* 0x000fc40008000000 */
[----:B------:R-:W-:Y:S02]  /*3650*/  UIADD3 UR18, UP2, UPT, UR26, 0x2, URZ ;  /* 0x000000021a127890 */ /* 0x000fe4000ff5e0ff */
[----:B------:R-:W-:Y:S01]  /*3660*/  USGXT.U32 UR30, UR7, 0xe ;  /* 0x0000000e071e789a */ /* 0x000fe20008000000 */
[----:B------:R-:W-:Y:S01]  /*3670*/  UMOV UR4, URZ ;  /* 0x000000ff00047c82 */ /* 0x000fe20008000000 */
[----:B------:R-:W-:Y:S02]  /*3680*/  ULOP3.LUT UR28, UR20, 0x2000000, URZ, 0xfc, !UPT ;  /* 0x02000000141c7892 */ /* 0x000fe4000f8efcff */
[----:B------:R-:W-:Y:S02]  /*3690*/  USHF.L.U32 UR24, UR9, 0x6, URZ ;  /* 0x0000000609187899 */ /* 0x000fe400080006ff */
[----:B------:R-:W-:Y:S02]  /*36a0*/  UIADD3 UR20, UP3, UPT, UR20, 0x2000080, URZ ;  /* 0x0200008014147890 */ /* 0x000fe4000ff7e0ff */
[----:B------:R-:W-:-:S02]  /*36b0*/  UIADD3.X UR19, UPT, UPT, UR4, 0x40004040, URZ, UP2, !UPT ;  /* 0x4000404004137890 */ /* 0x000fc400097fe4ff */
[----:B------:R-:W-:Y:S01]  /*36c0*/  UIADD3 UR40, UP2, UPT, UR30, 0x2, URZ ;  /* 0x000000021e287890 */ /* 0x000fe2000ff5e0ff */
[----:B------:R-:W-:Y:S01]  /*36d0*/  IMAD.U32 R45, RZ, RZ, UR24 ;  /* 0x00000018ff2d7e24 */ /* 0x000fe2000f8e00ff */
[----:B------:R-:W-:Y:S01]  /*36e0*/  UMOV UR6, URZ ;  /* 0x000000ff00067c82 */ /* 0x000fe20008000000 */
[----:B------:R-:W-:Y:S01]  /*36f0*/  UMOV UR5, URZ ;  /* 0x000000ff00057c82 */ /* 0x000fe20008000000 */
[----:B------:R-:W-:Y:S02]  /*3700*/  UISETP.NE.U32.AND UP1, UPT, UR21, URZ, UPT ;  /* 0x000000ff1500728c */ /* 0x000fe4000bf25070 */
[----:B------:R-:W-:Y:S02]  /*3710*/  UIADD3.X UR21, UPT, UPT, UR6, 0x40004040, URZ, UP3, !UPT ;  /* 0x4000404006157890 */ /* 0x000fe40009ffe4ff */
[----:B------:R-:W-:Y:S02]  /*3720*/  UIADD3 UR42, UP3, UPT, UR20, 0x80, URZ ;  /* 0x00000080142a7890 */ /* 0x000fe4000ff7e0ff */
[----:B------:R-:W-:-:S02]  /*3730*/  UIADD3 UR38, UP4, UPT, UR20, 0x100, URZ ;  /* 0x0000010014267890 */ /* 0x000fc4000ff9e0ff */
[----:B------:R-:W-:Y:S01]  /*3740*/  UIADD3.X UR41, UPT, UPT, UR5, 0x40004040, URZ, UP2, !UPT ;  /* 0x4000404005297890 */ /* 0x000fe200097fe4ff */
[----:B------:R-:W0:Y:S01]  /*3750*/  LDCU UR52, c[0x0][0x3a8] ;  /* 0x00007500ff3477ac */ /* 0x000e220008000800 */
[----:B------:R-:W-:Y:S02]  /*3760*/  UIADD3.X UR43, UPT, UPT, UR21, URZ, URZ, UP3, !UPT ;  /* 0x000000ff152b7290 */ /* 0x000fe40009ffe4ff */
[----:B------:R-:W-:Y:S02]  /*3770*/  UIADD3.X UR39, UPT, UPT, UR21, URZ, URZ, UP4, !UPT ;  /* 0x000000ff15277290 */ /* 0x000fe4000a7fe4ff */
[----:B------:R-:W-:Y:S02]  /*3780*/  UIADD3.64 UR44, UPT, UPT, UR18, 0x2, URZ ;  /* 0x00000002122c7897 */ /* 0x000fe4000fffe0ff */
[----:B------:R-:W-:Y:S02]  /*3790*/  UIADD3.64 UR46, UPT, UPT, UR18, 0x4, URZ ;  /* 0x00000004122e7897 */ /* 0x000fe4000fffe0ff */
[----:B------:R-:W-:-:S02]  /*37a0*/  UIADD3.64 UR48, UPT, UPT, UR40, 0x2, URZ ;  /* 0x0000000228307897 */ /* 0x000fc4000fffe0ff */
[----:B------:R-:W-:Y:S01]  /*37b0*/  UIADD3.64 UR50, UPT, UPT, UR40, 0x4, URZ ;  /* 0x0000000428327897 */ /* 0x000fe2000fffe0ff */
[----:B------:R-:W-:-:S11]  /*37c0*/  UMOV UR25, 0x1 ;  /* 0x0000000100197882 */ /* 0x000fd60000000000 */
.L_x_17:
[----:B-1-3--:R-:W-:-:S04]  /*37d0*/  IMAD.WIDE R4, R44, 0x2, R106 ;  /* 0x000000022c047825 */ /* 0x00afc800078e026a */
[C---:B------:R-:W-:Y:S01]  /*37e0*/  IMAD.WIDE R6, R44.reuse, 0x2, R102 ;  /* 0x000000022c067825 */ /* 0x040fe200078e0266 */
[----:B------:R-:W2:Y:S03]  /*37f0*/  LDG.E.U16 R25, desc[UR32][R4.64] ;  /* 0x0000002004197981 */ /* 0x000ea6000c1e1500 */
[C---:B------:R-:W-:Y:S01]  /*3800*/  IMAD.WIDE R10, R44.reuse, 0x2, R98 ;  /* 0x000000022c0a7825 */ /* 0x040fe200078e0262 */
[----:B------:R1:W3:Y:S03]  /*3810*/  LDG.E.U16 R27, desc[UR32][R6.64] ;  /* 0x00000020061b7981 */ /* 0x0002e6000c1e1500 */
[C---:B------:R-:W-:Y:S01]  /*3820*/  IMAD.WIDE R14, R44.reuse, 0x2, R94 ;  /* 0x000000022c0e7825 */ /* 0x040fe200078e025e */
[----:B------:R4:W5:Y:S03]  /*3830*/  LDG.E.U16 R29, desc[UR32][R10.64] ;  /* 0x000000200a1d7981 */ /* 0x000966000c1e1500 */
[C---:B------:R-:W-:Y:S01]  /*3840*/  IMAD.WIDE R16, R44.reuse, 0x2, R90 ;  /* 0x000000022c107825 */ /* 0x040fe200078e025a */
[----:B------:R0:W5:Y:S03]  /*3850*/  LDG.E.U16 R31, desc[UR32][R14.64] ;  /* 0x000000200e1f7981 */ /* 0x000166000c1e1500 */
[C---:B------:R-:W-:Y:S01]  /*3860*/  IMAD.WIDE R18, R44.reuse, 0x2, R86 ;  /* 0x000000022c127825 */ /* 0x040fe200078e0256 */
[----:B------:R0:W5:Y:S03]  /*3870*/  LDG.E.U16 R33, desc[UR32][R16.64] ;  /* 0x0000002010217981 */ /* 0x000166000c1e1500 */
[C---:B------:R-:W-:Y:S01]  /*3880*/  IMAD.WIDE R20, R44.reuse, 0x2, R82 ;  /* 0x000000022c147825 */ /* 0x040fe200078e0252 */
[----:B------:R0:W5:Y:S03]  /*3890*/  LDG.E.U16 R35, desc[UR32][R18.64] ;  /* 0x0000002012237981 */ /* 0x000166000c1e1500 */
[----:B------:R-:W-:-:S02]  /*38a0*/  IMAD.WIDE R22, R44, 0x2, R78 ;  /* 0x000000022c167825 */ /* 0x000fc400078e024e */
[----:B------:R-:W5:Y:S02]  /*38b0*/  LDG.E.U16 R21, desc[UR32][R20.64] ;  /* 0x0000002014157981 */ /* 0x000f64000c1e1500 */
[C---:B-1----:R-:W-:Y:S02]  /*38c0*/  IMAD.WIDE R6, R44.reuse, 0x2, R104 ;  /* 0x000000022c067825 */ /* 0x042fe400078e0268 */
[----:B------:R-:W5:Y:S02]  /*38d0*/  LDG.E.U16 R23, desc[UR32][R22.64] ;  /* 0x0000002016177981 */ /* 0x000f64000c1e1500 */
[C---:B------:R-:W-:Y:S02]  /*38e0*/  IMAD.WIDE R8, R44.reuse, 0x2, R100 ;  /* 0x000000022c087825 */ /* 0x040fe400078e0264 */
[----:B------:R-:W5:Y:S02]  /*38f0*/  LDG.E.U16 R6, desc[UR32][R6.64] ;  /* 0x0000002006067981 */ /* 0x000f64000c1e1500 */
[----:B------:R-:W-:-:S02]  /*3900*/  IMAD.WIDE R12, R44, 0x2, R96 ;  /* 0x000000022c0c7825 */ /* 0x000fc400078e0260 */
[----:B------:R-:W5:Y:S02]  /*3910*/  LDG.E.U16 R8, desc[UR32][R8.64] ;  /* 0x0000002008087981 */ /* 0x000f64000c1e1500 */
[C---:B----4-:R-:W-:Y:S02]  /*3920*/  IMAD.WIDE R10, R44.reuse, 0x2, R92 ;  /* 0x000000022c0a7825 */ /* 0x050fe400078e025c */
[----:B------:R-:W4:Y:S02]  /*3930*/  LDG.E.U16 R12, desc[UR32][R12.64] ;  /* 0x000000200c0c7981 */ /* 0x000f24000c1e1500 */
[C---:B0-----:R-:W-:Y:S02]  /*3940*/  IMAD.WIDE R14, R44.reuse, 0x2, R88 ;  /* 0x000000022c0e7825 */ /* 0x041fe400078e0258 */
[----:B------:R-:W4:Y:S02]  /*3950*/  LDG.E.U16 R10, desc[UR32][R10.64] ;  /* 0x000000200a0a7981 */ /* 0x000f24000c1e1500 */
[----:B------:R-:W-:-:S02]  /*3960*/  IMAD.WIDE R16, R44, 0x2, R84 ;  /* 0x000000022c107825 */ /* 0x000fc400078e0254 */
[----:B------:R-:W4:Y:S02]  /*3970*/  LDG.E.U16 R14, desc[UR32][R14.64] ;  /* 0x000000200e0e7981 */ /* 0x000f24000c1e1500 */
[C---:B------:R-:W-:Y:S02]  /*3980*/  IMAD.WIDE R18, R44.reuse, 0x2, R80 ;  /* 0x000000022c127825 */ /* 0x040fe400078e0250 */
[----:B------:R-:W4:Y:S02]  /*3990*/  LDG.E.U16 R16, desc[UR32][R16.64] ;  /* 0x0000002010107981 */ /* 0x000f24000c1e1500 */
[----:B------:R-:W-:Y:S02]  /*39a0*/  IMAD.WIDE R4, R44, 0x2, R76 ;  /* 0x000000022c047825 */ /* 0x000fe400078e024c */
[----:B------:R-:W4:Y:S04]  /*39b0*/  LDG.E.U16 R18, desc[UR32][R18.64] ;  /* 0x0000002012127981 */ /* 0x000f28000c1e1500 */
[----:B------:R-:W4:Y:S01]  /*39c0*/  LDG.E.U16 R4, desc[UR32][R4.64] ;  /* 0x0000002004047981 */ /* 0x000f22000c1e1500 */
[----:B------:R-:W-:-:S02]  /*39d0*/  UMOV UR8, 0x1 ;  /* 0x0000000100087882 */ /* 0x000fc40000000000 */
[----:B------:R-:W-:-:S04]  /*39e0*/  @!UP0 UIADD3 UR8, UPT, UPT, -UR8, 0x100000, URZ ;  /* 0x0010000008088890 */ /* 0x000fc8000fffe1ff */
[----:B------:R-:W-:Y:S02]  /*39f0*/  @!UP0 USHF.L.U32 UR9, UR8, 0xb, URZ ;  /* 0x0000000b08098899 */ /* 0x000fe400080006ff */
[----:B------:R-:W-:Y:S01]  /*3a00*/  @!UP0 USHF.L.U32 UR8, UR8, 0x1, URZ ;  /* 0x0000000108088899 */ /* 0x000fe200080006ff */
[----:B------:R-:W-:Y:S01]  /*3a10*/  VOTEU.ALL UP2, P1 ;  /* 0x0000000000ff7886 */ /* 0x000fe20000840000 */
[----:B--2---:R0:W-:Y:S04]  /*3a20*/  STS.U16 [R38+UR11+0x6000], R25 ;  /* 0x0060001926007988 */ /* 0x0041e8000800040b */
[----:B---3--:R0:W-:Y:S04]  /*3a30*/  STS.U16 [R38+UR11+0x6400], R27 ;  /* 0x0064001b26007988 */ /* 0x0081e8000800040b */
[----:B-----5:R0:W-:Y:S04]  /*3a40*/  STS.U16 [R38+UR11+0x6800], R29 ;  /* 0x0068001d26007988 */ /* 0x0201e8000800040b */
[----:B------:R0:W-:Y:S04]  /*3a50*/  STS.U16 [R38+UR11+0x6c00], R31 ;  /* 0x006c001f26007988 */ /* 0x0001e8000800040b */
[----:B------:R0:W-:Y:S04]  /*3a60*/  STS.U16 [R38+UR11+0x7000], R33 ;  /* 0x0070002126007988 */ /* 0x0001e8000800040b */
[----:B------:R0:W-:Y:S04]  /*3a70*/  STS.U16 [R38+UR11+0x7400], R35 ;  /* 0x0074002326007988 */ /* 0x0001e8000800040b */
[----:B------:R0:W-:Y:S04]  /*3a80*/  STS.U16 [R38+UR11+0x7800], R21 ;  /* 0x0078001526007988 */ /* 0x0001e8000800040b */
[----:B------:R0:W-:Y:S04]  /*3a90*/  STS.U16 [R38+UR11+0x7c00], R23 ;  /* 0x007c001726007988 */ /* 0x0001e8000800040b */
[----:B------:R0:W-:Y:S04]  /*3aa0*/  STS.U16 [R37+UR11+0x6200], R6 ;  /* 0x0062000625007988 */ /* 0x0001e8000800040b */
[----:B------:R0:W-:Y:S04]  /*3ab0*/  STS.U16 [R37+UR11+0x6600], R8 ;  /* 0x0066000825007988 */ /* 0x0001e8000800040b */
[----:B----4-:R0:W-:Y:S04]  /*3ac0*/  STS.U16 [R37+UR11+0x6a00], R12 ;  /* 0x006a000c25007988 */ /* 0x0101e8000800040b */
[----:B------:R0:W-:Y:S04]  /*3ad0*/  STS.U16 [R37+UR11+0x6e00], R10 ;  /* 0x006e000a25007988 */ /* 0x0001e8000800040b */
[----:B------:R0:W-:Y:S04]  /*3ae0*/  STS.U16 [R37+UR11+0x7200], R14 ;  /* 0x0072000e25007988 */ /* 0x0001e8000800040b */
[----:B------:R0:W-:Y:S04]  /*3af0*/  STS.U16 [R37+UR11+0x7600], R16 ;  /* 0x0076001025007988 */ /* 0x0001e8000800040b */
[----:B------:R0:W-:Y:S04]  /*3b00*/  STS.U16 [R37+UR11+0x7a00], R18 ;  /* 0x007a001225007988 */ /* 0x0001e8000800040b */
[----:B------:R0:W-:Y:S01]  /*3b10*/  STS.U16 [R37+UR11+0x7e00], R4 ;  /* 0x007e000425007988 */ /* 0x0001e2000800040b */
[----:B------:R1:W-:Y:S06]  /*3b20*/  MEMBAR.ALL.CTA ;  /* 0x0000000000007992 */ /* 0x0003ec0000008000 */
[----:B-1----:R-:W-:Y:S04]  /*3b30*/  FENCE.VIEW.ASYNC.S ;  /* 0x00000000000073c6 */ /* 0x002fe80000000000 */
[----:B------:R-:W1:Y:S02]  /*3b40*/  FENCE.VIEW.ASYNC.S ;  /* 0x00000000000073c6 */ /* 0x000e640000000000 */
[----:B-1----:R0:W1:Y:S02]  /*3b50*/  @!UP2 SYNCS.EXCH.64 URZ, [UR11+0xa010], UR8 ;  /* 0x00a010080bffa5b2 */ /* 0x0020640008000100 */
[----:B-1----:R-:W-:Y:S06]  /*3b60*/  BAR.SYNC.DEFER_BLOCKING 0x0 ;  /* 0x0000000000007b1d */ /* 0x002fec0000010000 */
[----:B0-----:R-:W-:Y:S05]  /*3b70*/  BRA.U UP1, `(.L_x_13) ;  /* 0x00000001014c7547 */ /* 0x001fea000b800000 */
[----:B------:R-:W-:Y:S01]  /*3b80*/  UIADD3 UR8, UPT, UPT, UR11, 0xa010, URZ ;  /* 0x0000a0100b087890 */ /* 0x000fe2000fffe0ff */
        /* <DEDUP_REMOVED lines=8> */
[----:B------:R0:W-:Y:S01]  /*3c10*/  UTCHMMA gdesc[UR28], gdesc[UR26], tmem[UR14], tmem[UR34], idesc[UR35], !UPT ;  /* 0x00ff221a1c0075ea */ /* 0x0001e2000f80000e */
[----:B------:R-:W-:Y:S01]  /*3c20*/  UMOV UR9, URZ ;  /* 0x000000ff00097c82 */ /* 0x000fe20008000000 */
        /* <DEDUP_REMOVED lines=8> */
.L_x_13:
[----:B------:R-:W1:Y:S02]  /*3cb0*/  SYNCS.PHASECHK.TRANS64.TRYWAIT P2, [UR11+0xa010], RZ ;  /* 0x00a010ffff0075a7 */ /* 0x000e64000804110b */
[----:B-1----:R-:W-:Y:S05]  /*3cc0*/  @!P2 BRA `(.L_x_14) ;  /* 0x0000002c008ca947 */ /* 0x002fea0003800000 */
.L_x_23:
[----:B------:R-:W-:Y:S01]  /*3cd0*/  BAR.SYNC.DEFER_BLOCKING 0x0 ;  /* 0x0000000000007b1d */ /* 0x000fe20000010000 */
[----:B------:R-:W-:-:S05]  /*3ce0*/  SHF.L.U32 R114, R109, 0x1f, RZ ;  /* 0x0000001f6d727819 */ /* 0x000fca00000006ff */
[----:B------:R-:W-:Y:S01]  /*3cf0*/  LDTM.16dp32bit_t0_t15.x32 R4, tmem[UR15] ;  /* 0x0000000f000479ee */ /* 0x000fe20008a80000 */
[----:B------:R-:W1:Y:S01]  /*3d00*/  LDTM.16dp32bit_t16_t31.x32 R4, tmem[UR15+0x20] ;  /* 0x0000200f000479ee */ /* 0x000e620008aa0000 */
[----:B------:R-:W2:Y:S01]  /*3d10*/  @!P1 SYNCS.CCTL.IV [UR11+0xa010] ;  /* 0x00a01000ff0099b1 */ /* 0x000ea2000800000b */
[----:B------:R-:W-:Y:S01]  /*3d20*/  NOP ;  /* 0x0000000000007918 */ /* 0x000fe20000000000 */
[----:B-1----:R-:W-:Y:S01]  /*3d30*/  FMUL R40, R4, UR52 ;  /* 0x0000003404287c20 */ /* 0x002fe20008400000 */
[----:B------:R-:W-:Y:S01]  /*3d40*/  FMUL R111, R5, UR52 ;  /* 0x00000034056f7c20 */ /* 0x000fe20008400000 */
[----:B------:R-:W-:Y:S01]  /*3d50*/  FMUL R110, R6, UR52 ;  /* 0x00000034066e7c20 */ /* 0x000fe20008400000 */
[----:B------:R-:W-:Y:S01]  /*3d60*/  FMUL R112, R7, UR52 ;  /* 0x0000003407707c20 */ /* 0x000fe20008400000 */
[----:B------:R-:W-:-:S03]  /*3d70*/  FMUL R113, R8, UR52 ;  /* 0x0000003408717c20 */ /* 0x000fc60008400000 */
        /* <DEDUP_REMOVED lines=40> */
[----:B------:R-:W-:-:S03]  /*4000*/  FMUL R110, R35, UR52 ;  /* 0x00000034236e7c20 */ /* 0x000fc60008400000 */
[----:B------:R-:W-:-:S04]  /*4010*/  FMNMX3 R111, R112, R40, R111, !PT ;  /* 0x00000028706f7276 */ /* 0x000fc8000780006f */
[----:B------:R-:W-:-:S05]  /*4020*/  FMNMX R111, R110, R111, !PT ;  /* 0x0000006f6e6f7209 */ /* 0x000fca0007800000 */
[----:B------:R-:W1:Y:S02]  /*4030*/  SHFL.BFLY PT, R40, R111, 0x10, 0x1f ;  /* 0x0e001f006f287f89 */ /* 0x000e6400000e0000 */
[----:B-1----:R-:W-:-:S05]  /*4040*/  FMNMX3 R40, R111, R40, R108, !PT ;  /* 0x000000286f287276 */ /* 0x002fca000780006c */
[--C-:B------:R-:W-:Y:S01]  /*4050*/  FFMA R4, R4, UR52, -R40.reuse ;  /* 0x0000003404047c23 */ /* 0x100fe20008000828 */
[--C-:B------:R-:W-:Y:S01]  /*4060*/  FFMA R5, R5, UR52, -R40.reuse ;  /* 0x0000003405057c23 */ /* 0x100fe20008000828 */
[--C-:B------:R-:W-:Y:S01]  /*4070*/  FFMA R6, R6, UR52, -R40.reuse ;  /* 0x0000003406067c23 */ /* 0x100fe20008000828 */
[--C-:B------:R-:W-:Y:S01]  /*4080*/  FFMA R7, R7, UR52, -R40.reuse ;  /* 0x0000003407077c23 */ /* 0x100fe20008000828 */
[----:B------:R-:W-:Y:S01]  /*4090*/  FMUL R4, R4, 1.4426950216293334961 ;  /* 0x3fb8aa3b04047820 */ /* 0x000fe20000400000 */
[----:B------:R-:W-:Y:S01]  /*40a0*/  FMUL R110, R5, 1.4426950216293334961 ;  /* 0x3fb8aa3b056e7820 */ /* 0x000fe20000400000 */
[----:B------:R-:W-:Y:S01]  /*40b0*/  FMUL R5, R6, 1.4426950216293334961 ;  /* 0x3fb8aa3b06057820 */ /* 0x000fe20000400000 */
[----:B------:R-:W-:Y:S01]  /*40c0*/  FMUL R7, R7, 1.4426950216293334961 ;  /* 0x3fb8aa3b07077820 */ /* 0x000fe20000400000 */
[--C-:B------:R-:W-:Y:S01]  /*40d0*/  FFMA R8, R8, UR52, -R40.reuse ;  /* 0x0000003408087c23 */ /* 0x100fe20008000828 */
[--C-:B------:R-:W-:Y:S01]  /*40e0*/  FFMA R9, R9, UR52, -R40.reuse ;  /* 0x0000003409097c23 */ /* 0x100fe20008000828 */
[----:B------:R-:W-:Y:S01]  /*40f0*/  MUFU.EX2 R4, R4 ;  /* 0x0000000400047308 */ /* 0x000fe20000000800 */
[--C-:B------:R-:W-:Y:S01]  /*4100*/  FFMA R10, R10, UR52, -R40.reuse ;  /* 0x000000340a0a7c23 */ /* 0x100fe20008000828 */
[----:B------:R-:W-:Y:S01]  /*4110*/  FMUL R6, R8, 1.4426950216293334961 ;  /* 0x3fb8aa3b08067820 */ /* 0x000fe20000400000 */
[----:B------:R-:W-:Y:S01]  /*4120*/  FMUL R9, R9, 1.4426950216293334961 ;  /* 0x3fb8aa3b09097820 */ /* 0x000fe20000400000 */
[--C-:B------:R-:W-:Y:S01]  /*4130*/  FFMA R11, R11, UR52, -R40.reuse ;  /* 0x000000340b0b7c23 */ /* 0x100fe20008000828 */
[----:B------:R-:W-:Y:S01]  /*4140*/  FMUL R8, R10, 1.4426950216293334961 ;  /* 0x3fb8aa3b0a087820 */ /* 0x000fe20000400000 */
[--C-:B------:R-:W-:Y:S01]  /*4150*/  FFMA R12, R12, UR52, -R40.reuse ;  /* 0x000000340c0c7c23 */ /* 0x100fe20008000828 */
[--C-:B------:R-:W-:Y:S01]  /*4160*/  FFMA R14, R14, UR52, -R40.reuse ;  /* 0x000000340e0e7c23 */ /* 0x100fe20008000828 */
[----:B------:R-:W1:Y:S01]  /*4170*/  MUFU.EX2 R110, R110 ;  /* 0x0000006e006e7308 */ /* 0x000e620000000800 */
[----:B------:R-:W-:Y:S01]  /*4180*/  FMUL R11, R11, 1.4426950216293334961 ;  /* 0x3fb8aa3b0b0b7820 */ /* 0x000fe20000400000 */
[--C-:B------:R-:W-:Y:S01]  /*4190*/  FFMA R16, R16, UR52, -R40.reuse ;  /* 0x0000003410107c23 */ /* 0x100fe20008000828 */
[--C-:B------:R-:W-:Y:S01]  /*41a0*/  FFMA R18, R18, UR52, -R40.reuse ;  /* 0x0000003412127c23 */ /* 0x100fe20008000828 */
[----:B------:R-:W-:Y:S01]  /*41b0*/  FMUL R10, R12, 1.4426950216293334961 ;  /* 0x3fb8aa3b0c0a7820 */ /* 0x000fe20000400000 */
[--C-:B------:R-:W-:Y:S01]  /*41c0*/  FFMA R13, R13, UR52, -R40.reuse ;  /* 0x000000340d0d7c23 */ /* 0x100fe20008000828 */
[--C-:B------:R-:W-:Y:S01]  /*41d0*/  FFMA R20, R20, UR52, -R40.reuse ;  /* 0x0000003414147c23 */ /* 0x100fe20008000828 */
[----:B------:R-:W-:Y:S01]  /*41e0*/  FMUL R12, R14, 1.4426950216293334961 ;  /* 0x3fb8aa3b0e0c7820 */ /* 0x000fe20000400000 */
[----:B------:R-:W3:Y:S01]  /*41f0*/  MUFU.EX2 R5, R5 ;  /* 0x0000000500057308 */ /* 0x000ee20000000800 */
[--C-:B------:R-:W-:Y:S01]  /*4200*/  FFMA R22, R22, UR52, -R40.reuse ;  /* 0x0000003416167c23 */ /* 0x100fe20008000828 */
[----:B------:R-:W-:Y:S01]  /*4210*/  FMUL R14, R16, 1.4426950216293334961 ;  /* 0x3fb8aa3b100e7820 */ /* 0x000fe20000400000 */
[----:B------:R-:W-:Y:S01]  /*4220*/  FFMA R24, R24, UR52, -R40 ;  /* 0x0000003418187c23 */ /* 0x000fe20008000828 */
[----:B------:R-:W-:Y:S01]  /*4230*/  FMUL R16, R18, 1.4426950216293334961 ;  /* 0x3fb8aa3b12107820 */ /* 0x000fe20000400000 */
[----:B------:R-:W-:Y:S01]  /*4240*/  FMUL R13, R13, 1.4426950216293334961 ;  /* 0x3fb8aa3b0d0d7820 */ /* 0x000fe20000400000 */
[----:B------:R-:W-:Y:S01]  /*4250*/  FMUL R18, R20, 1.4426950216293334961 ;  /* 0x3fb8aa3b14127820 */ /* 0x000fe20000400000 */
[----:B------:R-:W-:Y:S01]  /*4260*/  FMUL R20, R22, 1.4426950216293334961 ;  /* 0x3fb8aa3b16147820 */ /* 0x000fe20000400000 */
[----:B------:R-:W4:Y:S01]  /*4270*/  MUFU.EX2 R7, R7 ;  /* 0x0000000700077308 */ /* 0x000f220000000800 */
[----:B-1----:R-:W-:Y:S01]  /*4280*/  FADD R112, R4, R110 ;  /* 0x0000006e04707221 */ /* 0x002fe20000000000 */
[----:B------:R-:W-:Y:S01]  /*4290*/  FMUL R22, R24, 1.4426950216293334961 ;  /* 0x3fb8aa3b18167820 */ /* 0x000fe20000400000 */
[--C-:B------:R-:W-:Y:S01]  /*42a0*/  FFMA R15, R15, UR52, -R40.reuse ;  /* 0x000000340f0f7c23 */ /* 0x100fe20008000828 */
[--C-:B------:R-:W-:Y:S01]  /*42b0*/  FFMA R26, R26, UR52, -R40.reuse ;  /* 0x000000341a1a7c23 */ /* 0x100fe20008000828 */
[--C-:B------:R-:W-:Y:S01]  /*42c0*/  FFMA R17, R17, UR52, -R40.reuse ;  /* 0x0000003411117c23 */ /* 0x100fe20008000828 */
[----:B------:R-:W-:Y:S01]  /*42d0*/  FFMA R19, R19, UR52, -R40 ;  /* 0x0000003413137c23 */ /* 0x000fe20008000828 */
[----:B------:R-:W-:Y:S01]  /*42e0*/  FMUL R15, R15, 1.4426950216293334961 ;  /* 0x3fb8aa3b0f0f7820 */ /* 0x000fe20000400000 */
[----:B------:R-:W1:Y:S01]  /*42f0*/  MUFU.EX2 R6, R6 ;  /* 0x0000000600067308 */ /* 0x000e620000000800 */
[----:B---3--:R-:W-:Y:S01]  /*4300*/  FADD R112, R5, R112 ;  /* 0x0000007005707221 */ /* 0x008fe20000000000 */
[----:B------:R-:W-:Y:S01]  /*4310*/  FMUL R17, R17, 1.4426950216293334961 ;  /* 0x3fb8aa3b11117820 */ /* 0x000fe20000400000 */
[--C-:B------:R-:W-:Y:S01]  /*4320*/  FFMA R28, R28, UR52, -R40.reuse ;  /* 0x000000341c1c7c23 */ /* 0x100fe20008000828 */
[----:B------:R-:W-:Y:S01]  /*4330*/  FMUL R19, R19, 1.4426950216293334961 ;  /* 0x3fb8aa3b13137820 */ /* 0x000fe20000400000 */
[--C-:B------:R-:W-:Y:S01]  /*4340*/  FFMA R30, R30, UR52, -R40.reuse ;  /* 0x000000341e1e7c23 */ /* 0x100fe20008000828 */
[--C-:B------:R-:W-:Y:S01]  /*4350*/  FFMA R31, R31, UR52, -R40.reuse ;  /* 0x000000341f1f7c23 */ /* 0x100fe20008000828 */
[----:B------:R-:W-:Y:S01]  /*4360*/  FFMA R21, R21, UR52, -R40 ;  /* 0x0000003415157c23 */ /* 0x000fe20008000828 */
[----:B------:R-:W3:Y:S01]  /*4370*/  MUFU.EX2 R9, R9 ;  /* 0x0000000900097308 */ /* 0x000ee20000000800 */
[----:B----4-:R-:W-:Y:S01]  /*4380*/  FADD R111, R7, R112 ;  /* 0x00000070076f7221 */ /* 0x010fe20000000000 */
[--C-:B------:R-:W-:Y:S01]  /*4390*/  FFMA R23, R23, UR52, -R40.reuse ;  /* 0x0000003417177c23 */ /* 0x100fe20008000828 */
[----:B------:R-:W-:Y:S01]  /*43a0*/  FMUL R21, R21, 1.4426950216293334961 ;  /* 0x3fb8aa3b15157820 */ /* 0x000fe20000400000 */
[--C-:B------:R-:W-:Y:S01]  /*43b0*/  FFMA R25, R25, UR52, -R40.reuse ;  /* 0x0000003419197c23 */ /* 0x100fe20008000828 */
[--C-:B------:R-:W-:Y:S01]  /*43c0*/  FFMA R27, R27, UR52, -R40.reuse ;  /* 0x000000341b1b7c23 */ /* 0x100fe20008000828 */
[----:B------:R-:W-:Y:S01]  /*43d0*/  FMUL R23, R23, 1.4426950216293334961 ;  /* 0x3fb8aa3b17177820 */ /* 0x000fe20000400000 */
[--C-:B------:R-:W-:Y:S01]  /*43e0*/  FFMA R29, R29, UR52, -R40.reuse ;  /* 0x000000341d1d7c23 */ /* 0x100fe20008000828 */
[----:B------:R-:W4:Y:S01]  /*43f0*/  MUFU.EX2 R8, R8 ;  /* 0x0000000800087308 */ /* 0x000f220000000800 */
[----:B-1----:R-:W-:Y:S01]  /*4400*/  FADD R24, R6, R111 ;  /* 0x0000006f06187221 */ /* 0x002fe20000000000 */
[----:B------:R-:W-:Y:S01]  /*4410*/  FMUL R25, R25, 1.4426950216293334961 ;  /* 0x3fb8aa3b19197820 */ /* 0x000fe20000400000 */
[----:B------:R-:W-:Y:S01]  /*4420*/  FMUL R27, R27, 1.4426950216293334961 ;  /* 0x3fb8aa3b1b1b7820 */ /* 0x000fe20000400000 */
[--C-:B------:R-:W-:Y:S01]  /*4430*/  FFMA R32, R32, UR52, -R40.reuse ;  /* 0x0000003420207c23 */ /* 0x100fe20008000828 */
[----:B------:R-:W-:Y:S01]  /*4440*/  FMUL R29, R29, 1.4426950216293334961 ;  /* 0x3fb8aa3b1d1d7820 */ /* 0x000fe20000400000 */
[--C-:B------:R-:W-:Y:S01]  /*4450*/  FFMA R33, R33, UR52, -R40.reuse ;  /* 0x0000003421217c23 */ /* 0x100fe20008000828 */
[----:B------:R-:W-:Y:S01]  /*4460*/  FFMA R35, R35, UR52, -R40 ;  /* 0x0000003423237c23 */ /* 0x000fe20008000828 */
[----:B------:R-:W1:Y:S01]  /*4470*/  MUFU.EX2 R11, R11 ;  /* 0x0000000b000b7308 */ /* 0x000e620000000800 */
[----:B---3--:R-:W-:Y:S01]  /*4480*/  FADD R111, R9, R24 ;  /* 0x00000018096f7221 */ /* 0x008fe20000000000 */
[----:B------:R-:W-:Y:S01]  /*4490*/  FMUL R24, R26, 1.4426950216293334961 ;  /* 0x3fb8aa3b1a187820 */ /* 0x000fe20000400000 */
[----:B------:R-:W-:Y:S01]  /*44a0*/  FMUL R33, R33, 1.4426950216293334961 ;  /* 0x3fb8aa3b21217820 */ /* 0x000fe20000400000 */
[----:B------:R-:W-:-:S04]  /*44b0*/  F2FP.BF16.F32.PACK_AB R4, R110, R4 ;  /* 0x000000046e04723e */ /* 0x000fc800000010ff */
[----:B------:R-:W3:Y:S01]  /*44c0*/  MUFU.EX2 R10, R10 ;  /* 0x0000000a000a7308 */ /* 0x000ee20000000800 */
[----:B----4-:R-:W-:-:S07]  /*44d0*/  FADD R26, R8, R111 ;  /* 0x0000006f081a7221 */ /* 0x010fce0000000000 */
[----:B------:R-:W4:Y:S01]  /*44e0*/  MUFU.EX2 R13, R13 ;  /* 0x0000000d000d7308 */ /* 0x000f220000000800 */
[----:B-1----:R-:W-:-:S07]  /*44f0*/  FADD R111, R11, R26 ;  /* 0x0000001a0b6f7221 */ /* 0x002fce0000000000 */
[----:B------:R-:W1:Y:S01]  /*4500*/  MUFU.EX2 R12, R12 ;  /* 0x0000000c000c7308 */ /* 0x000e620000000800 */
[----:B---3--:R-:W-:-:S07]  /*4510*/  FADD R26, R10, R111 ;  /* 0x0000006f0a1a7221 */ /* 0x008fce0000000000 */
[----:B------:R-:W3:Y:S01]  /*4520*/  MUFU.EX2 R15, R15 ;  /* 0x0000000f000f7308 */ /* 0x000ee20000000800 */
[----:B----4-:R-:W-:Y:S01]  /*4530*/  FADD R111, R13, R26 ;  /* 0x0000001a0d6f7221 */ /* 0x010fe20000000000 */
[----:B------:R-:W-:-:S06]  /*4540*/  FMUL R26, R28, 1.4426950216293334961 ;  /* 0x3fb8aa3b1c1a7820 */ /* 0x000fcc0000400000 */
[----:B------:R-:W4:Y:S01]  /*4550*/  MUFU.EX2 R14, R14 ;  /* 0x0000000e000e7308 */ /* 0x000f220000000800 */
[----:B-1----:R-:W-:-:S07]  /*4560*/  FADD R28, R12, R111 ;  /* 0x0000006f0c1c7221 */ /* 0x002fce0000000000 */
[----:B------:R-:W1:Y:S01]  /*4570*/  MUFU.EX2 R17, R17 ;  /* 0x0000001100117308 */ /* 0x000e620000000800 */
[----:B---3--:R-:W-:-:S07]  /*4580*/  FADD R111, R15, R28 ;  /* 0x0000001c0f6f7221 */ /* 0x008fce0000000000 */
[----:B------:R-:W3:Y:S01]  /*4590*/  MUFU.EX2 R16, R16 ;  /* 0x0000001000107308 */ /* 0x000ee20000000800 */
[----:B----4-:R-:W-:-:S07]  /*45a0*/  FADD R28, R14, R111 ;  /* 0x0000006f0e1c7221 */ /* 0x010fce0000000000 */
[----:B------:R-:W4:Y:S01]  /*45b0*/  MUFU.EX2 R19, R19 ;  /* 0x0000001300137308 */ /* 0x000f220000000800 */
[----:B-1----:R-:W-:Y:S01]  /*45c0*/  FADD R111, R17, R28 ;  /* 0x0000001c116f7221 */ /* 0x002fe20000000000 */
[----:B------:R-:W-:-:S06]  /*45d0*/  FMUL R28, R30, 1.4426950216293334961 ;  /* 0x3fb8aa3b1e1c7820 */ /* 0x000fcc0000400000 */
[----:B------:R-:W1:Y:S01]  /*45e0*/  MUFU.EX2 R18, R18 ;  /* 0x0000001200127308 */ /* 0x000e620000000800 */
[----:B---3--:R-:W-:-:S07]  /*45f0*/  FADD R30, R16, R111 ;  /* 0x0000006f101e7221 */ /* 0x008fce0000000000 */
[----:B------:R-:W3:Y:S01]  /*4600*/  MUFU.EX2 R21, R21 ;  /* 0x0000001500157308 */ /* 0x000ee20000000800 */
[----:B----4-:R-:W-:Y:S01]  /*4610*/  FADD R111, R19, R30 ;  /* 0x0000001e136f7221 */ /* 0x010fe20000000000 */
[----:B------:R-:W-:Y:S01]  /*4620*/  FMUL R30, R31, 1.4426950216293334961 ;  /* 0x3fb8aa3b1f1e7820 */ /* 0x000fe20000400000 */
[----:B------:R-:W-:-:S04]  /*4630*/  FADD R31, -R40, R108 ;  /* 0x0000006c281f7221 */ /* 0x000fc80000000100 */
[----:B------:R-:W-:Y:S01]  /*4640*/  FMUL R108, R31, 1.4426950216293334961 ;  /* 0x3fb8aa3b1f6c7820 */ /* 0x000fe20000400000 */
[----:B------:R-:W4:Y:S01]  /*4650*/  MUFU.EX2 R20, R20 ;  /* 0x0000001400147308 */ /* 0x000f220000000800 */
[----:B-1----:R-:W-:Y:S01]  /*4660*/  FADD R112, R18, R111 ;  /* 0x0000006f12707221 */ /* 0x002fe20000000000 */
[----:B------:R-:W-:-:S06]  /*4670*/  FMUL R31, R32, 1.4426950216293334961 ;  /* 0x3fb8aa3b201f7820 */ /* 0x000fcc0000400000 */
[----:B------:R-:W2:Y:S01]  /*4680*/  MUFU.EX2 R108, R108 ;  /* 0x0000006c006c7308 */ /* 0x000ea20000000800 */
[----:B---3--:R-:W-:-:S07]  /*4690*/  FADD R111, R21, R112 ;  /* 0x00000070156f7221 */ /* 0x008fce0000000000 */
[----:B------:R-:W1:Y:S01]  /*46a0*/  MUFU.EX2 R23, R23 ;  /* 0x0000001700177308 */ /* 0x000e620000000800 */
[----:B----4-:R-:W-:-:S07]  /*46b0*/  FADD R112, R20, R111 ;  /* 0x0000006f14707221 */ /* 0x010fce0000000000 */
[----:B------:R-:W3:Y:S01]  /*46c0*/  MUFU.EX2 R22, R22 ;  /* 0x0000001600167308 */ /* 0x000ee20000000800 */
[----:B--2---:R2:W-:Y:S07]  /*46d0*/  STSM.16.M88 [R2+0x6000], R108 ;  /* 0x0060006c02007844 */ /* 0x0045ee0000000000 */
[----:B------:R-:W4:Y:S01]  /*46e0*/  MUFU.EX2 R25, R25 ;  /* 0x0000001900197308 */ /* 0x000f220000000800 */
[----:B-1----:R-:W-:-:S07]  /*46f0*/  FADD R111, R23, R112 ;  /* 0x00000070176f7221 */ /* 0x002fce0000000000 */
[----:B------:R-:W1:Y:S01]  /*4700*/  MUFU.EX2 R24, R24 ;  /* 0x0000001800187308 */ /* 0x000e620000000800 */
[----:B---3--:R-:W-:-:S07]  /*4710*/  FADD R32, R22, R111 ;  /* 0x0000006f16207221 */ /* 0x008fce0000000000 */
[----:B------:R-:W3:Y:S01]  /*4720*/  MUFU.EX2 R27, R27 ;  /* 0x0000001b001b7308 */ /* 0x000ee20000000800 */
[----:B----4-:R-:W-:Y:S01]  /*4730*/  FADD R109, R25, R32 ;  /* 0x00000020196d7221 */ /* 0x010fe20000000000 */
[----:B------:R-:W-:-:S04]  /*4740*/  FFMA R32, R34, UR52, -R40 ;  /* 0x0000003422207c23 */ /* 0x000fc80008000828 */
[----:B------:R-:W-:Y:S02]  /*4750*/  FMUL R32, R32, 1.4426950216293334961 ;  /* 0x3fb8aa3b20207820 */ /* 0x000fe40000400000 */
[----:B------:R-:W4:Y:S01]  /*4760*/  MUFU.EX2 R26, R26 ;  /* 0x0000001a001a7308 */ /* 0x000f220000000800 */
[----:B-1----:R-:W-:Y:S01]  /*4770*/  FADD R112, R24, R109 ;  /* 0x0000006d18707221 */ /* 0x002fe20000000000 */
[----:B------:R-:W-:Y:S06]  /*4780*/  BAR.SYNC.DEFER_BLOCKING 0x0 ;  /* 0x0000000000007b1d */ /* 0x000fec0000010000 */
[----:B------:R-:W1:Y:S01]  /*4790*/  MUFU.EX2 R29, R29 ;  /* 0x0000001d001d7308 */ /* 0x000e620000000800 */
[----:B---3--:R-:W-:-:S07]  /*47a0*/  FADD R111, R27, R112 ;  /* 0x000000701b6f7221 */ /* 0x008fce0000000000 */
[----:B------:R-:W3:Y:S01]  /*47b0*/  MUFU.EX2 R28, R28 ;  /* 0x0000001c001c7308 */ /* 0x000ee20000000800 */
[----:B----4-:R-:W-:-:S07]  /*47c0*/  FADD R112, R26, R111 ;  /* 0x0000006f1a707221 */ /* 0x010fce0000000000 */
[----:B------:R-:W4:Y:S01]  /*47d0*/  MUFU.EX2 R30, R30 ;  /* 0x0000001e001e7308 */ /* 0x000f220000000800 */
[----:B-1----:R-:W-:Y:S01]  /*47e0*/  FADD R111, R29, R112 ;  /* 0x000000701d6f7221 */ /* 0x002fe20000000000 */
[----:B------:R2:W1:Y:S01]  /*47f0*/  LDSM.16.M88 R109, [R36+UR11+0x6000] ;  /* 0x0060000b246d783b */ /* 0x0004620008000000 */
[----:B------:R-:W5:Y:S05]  /*4800*/  SYNCS.PHASECHK.TRANS64.TRYWAIT P2, [UR16], R114 ;  /* 0x00000072ff0075a7 */ /* 0x000f6a0008041110 */
[----:B------:R-:W0:Y:S01]  /*4810*/  MUFU.EX2 R31, R31 ;  /* 0x0000001f001f7308 */ /* 0x000e220000000800 */
[----:B---3--:R-:W-:-:S07]  /*4820*/  FADD R111, R28, R111 ;  /* 0x0000006f1c6f7221 */ /* 0x008fce0000000000 */
[----:B------:R3:W2:Y:S01]  /*4830*/  MUFU.EX2 R34, R33 ;  /* 0x0000002100227308 */ /* 0x0006a20000000800 */
[----:B----4-:R-:W-:-:S07]  /*4840*/  FADD R112, R30, R111 ;  /* 0x0000006f1e707221 */ /* 0x010fce0000000000 */
[----:B------:R-:W4:Y:S01]  /*4850*/  MUFU.EX2 R32, R32 ;  /* 0x0000002000207308 */ /* 0x000f220000000800 */
[----:B---3--:R-:W-:Y:S01]  /*4860*/  FMUL R33, R35, 1.4426950216293334961 ;  /* 0x3fb8aa3b23217820 */ /* 0x008fe20000400000 */
[----:B0-----:R-:W-:-:S06]  /*4870*/  FADD R35, R31, R112 ;  /* 0x000000701f237221 */ /* 0x001fcc0000000000 */
[----:B------:R-:W0:Y:S01]  /*4880*/  MUFU.EX2 R33, R33 ;  /* 0x0000002100217308 */ /* 0x000e220000000800 */
[----:B--2---:R-:W-:-:S04]  /*4890*/  FADD R35, R34, R35 ;  /* 0x0000002322237221 */ /* 0x004fc80000000000 */
[----:B----4-:R-:W-:-:S04]  /*48a0*/  FADD R112, R32, R35 ;  /* 0x0000002320707221 */ /* 0x010fc80000000000 */
[----:B0-----:R-:W-:Y:S01]  /*48b0*/  FADD R111, R33, R112 ;  /* 0x00000070216f7221 */ /* 0x001fe20000000000 */
[----:B------:R-:W-:-:S04]  /*48c0*/  IMAD.WIDE R112, R45, 0x2, R74 ;  /* 0x000000022d707825 */ /* 0x000fc800078e024a */
[----:B------:R0:W2:Y:S01]  /*48d0*/  SHFL.BFLY PT, R110, R111, 0x10, 0x1f ;  /* 0x0e001f006f6e7f89 */ /* 0x0000a200000e0000 */
[----:B-1---5:R-:W-:Y:S05]  /*48e0*/  @!P2 BRA `(.L_x_15) ;  /* 0x000000200090a947 */ /* 0x022fea0003800000 */
.L_x_24:
[----:B------:R-:W-:Y:S01]  /*48f0*/  IMAD.WIDE R114, R45, 0x2, R70 ;  /* 0x000000022d727825 */ /* 0x000fe200078e0246 */
[----:B------:R-:W-:Y:S01]  /*4900*/  F2FP.BF16.F32.PACK_AB R5, R7, R5 ;  /* 0x000000050705723e */ /* 0x000fe200000010ff */
[----:B------:R-:W3:Y:S01]  /*4910*/  LDG.E.U16 R112, desc[UR32][R112.64] ;  /* 0x0000002070707981 */ /* 0x000ee2000c1e1500 */
[----:B------:R-:W-:Y:S01]  /*4920*/  F2FP.BF16.F32.PACK_AB R6, R9, R6 ;  /* 0x000000060906723e */ /* 0x000fe200000010ff */
[----:B------:R-:W-:Y:S02]  /*4930*/  IMAD.WIDE R116, R45, 0x2, R62 ;  /* 0x000000022d747825 */ /* 0x000fe400078e023e */
[----:B------:R1:W4:Y:S01]  /*4940*/  LDG.E.U16 R35, desc[UR32][R114.64] ;  /* 0x0000002072237981 */ /* 0x000322000c1e1500 */
[----:B------:R-:W-:Y:S01]  /*4950*/  F2FP.BF16.F32.PACK_AB R7, R11, R8 ;  /* 0x000000080b07723e */ /* 0x000fe200000010ff */
[C---:B------:R-:W-:Y:S02]  /*4960*/  IMAD.WIDE R8, R45.reuse, 0x2, R54 ;  /* 0x000000022d087825 */ /* 0x040fe400078e0236 */
[----:B--2---:R5:W2:Y:S02]  /*4970*/  LDG.E.U16 R113, desc[UR32][R116.64] ;  /* 0x0000002074717981 */ /* 0x004aa4000c1e1500 */
[----:B-1----:R-:W-:-:S06]  /*4980*/  IMAD.WIDE R114, R45, 0x2, R66 ;  /* 0x000000022d727825 */ /* 0x002fcc00078e0242 */
[----:B------:R-:W2:Y:S01]  /*4990*/  LDG.E.U16 R114, desc[UR32][R114.64] ;  /* 0x0000002072727981 */ /* 0x000ea2000c1e1500 */
[----:B-----5:R-:W-:-:S06]  /*49a0*/  IMAD.WIDE R116, R45, 0x2, R58 ;  /* 0x000000022d747825 */ /* 0x020fcc00078e023a */
[----:B------:R-:W5:Y:S04]  /*49b0*/  LDG.E.U16 R116, desc[UR32][R116.64] ;  /* 0x0000002074747981 */ /* 0x000f68000c1e1500 */
[----:B------:R1:W5:Y:S02]  /*49c0*/  LDG.E.U16 R115, desc[UR32][R8.64] ;  /* 0x0000002008737981 */ /* 0x000364000c1e1500 */
[----:B-1----:R-:W-:Y:S01]  /*49d0*/  F2FP.BF16.F32.PACK_AB R8, R13, R10 ;  /* 0x0000000a0d08723e */ /* 0x002fe200000010ff */
[----:B------:R-:W-:-:S05]  /*49e0*/  IMAD.WIDE R10, R45, 0x2, R46 ;  /* 0x000000022d0a7825 */ /* 0x000fca00078e022e */
[----:B------:R1:W5:Y:S02]  /*49f0*/  LDG.E.U16 R117, desc[UR32][R10.64] ;  /* 0x000000200a757981 */ /* 0x000364000c1e1500 */
[----:B-1----:R-:W-:-:S05]  /*4a00*/  IMAD.WIDE R10, R45, 0x2, R68 ;  /* 0x000000022d0a7825 */ /* 0x002fca00078e0244 */
[----:B------:R1:W5:Y:S02]  /*4a10*/  LDG.E.U16 R125, desc[UR32][R10.64] ;  /* 0x000000200a7d7981 */ /* 0x000364000c1e1500 */
[----:B-1----:R-:W-:-:S05]  /*4a20*/  IMAD.WIDE R10, R45, 0x2, R64 ;  /* 0x000000022d0a7825 */ /* 0x002fca00078e0240 */
[----:B------:R1:W5:Y:S02]  /*4a30*/  LDG.E.U16 R124, desc[UR32][R10.64] ;  /* 0x000000200a7c7981 */ /* 0x000364000c1e1500 */
[----:B-1----:R-:W-:-:S05]  /*4a40*/  IMAD.WIDE R10, R45, 0x2, R60 ;  /* 0x000000022d0a7825 */ /* 0x002fca00078e023c */
[----:B------:R1:W5:Y:S02]  /*4a50*/  LDG.E.U16 R123, desc[UR32][R10.64] ;  /* 0x000000200a7b7981 */ /* 0x000364000c1e1500 */
[----:B-1----:R-:W-:-:S05]  /*4a60*/  IMAD.WIDE R10, R45, 0x2, R56 ;  /* 0x000000022d0a7825 */ /* 0x002fca00078e0238 */
[----:B------:R1:W5:Y:S01]  /*4a70*/  LDG.E.U16 R122, desc[UR32][R10.64] ;  /* 0x000000200a7a7981 */ /* 0x000362000c1e1500 */
[----:B------:R-:W-:-:S04]  /*4a80*/  IMAD.WIDE R118, R45, 0x2, R50 ;  /* 0x000000022d767825 */ /* 0x000fc800078e0232 */
[C---:B------:R-:W-:Y:S02]  /*4a90*/  IMAD.WIDE R126, R45.reuse, 0x2, R72 ;  /* 0x000000022d7e7825 */ /* 0x040fe400078e0248 */
[----:B------:R-:W5:Y:S02]  /*4aa0*/  LDG.E.U16 R118, desc[UR32][R118.64] ;  /* 0x0000002076767981 */ /* 0x000f64000c1e1500 */
[C---:B-1----:R-:W-:Y:S02]  /*4ab0*/  IMAD.WIDE R10, R45.reuse, 0x2, R52 ;  /* 0x000000022d0a7825 */ /* 0x042fe400078e0234 */
[----:B------:R-:W5:Y:S04]  /*4ac0*/  LDG.E.U16 R126, desc[UR32][R126.64] ;  /* 0x000000207e7e7981 */ /* 0x000f68000c1e1500 */
[----:B------:R1:W5:Y:S02]  /*4ad0*/  LDG.E.U16 R121, desc[UR32][R10.64] ;  /* 0x000000200a797981 */ /* 0x000364000c1e1500 */
[----:B-1----:R-:W-:-:S05]  /*4ae0*/  IMAD.WIDE R10, R45, 0x2, R48 ;  /* 0x000000022d0a7825 */ /* 0x002fca00078e0230 */
[----:B------:R1:W5:Y:S02]  /*4af0*/  LDG.E.U16 R119, desc[UR32][R10.64] ;  /* 0x000000200a777981 */ /* 0x000364000c1e1500 */
[----:B-1----:R-:W-:-:S05]  /*4b00*/  IMAD.WIDE R10, R45, 0x2, R42 ;  /* 0x000000022d0a7825 */ /* 0x002fca00078e022a */
[----:B------:R1:W5:Y:S01]  /*4b10*/  LDG.E.U16 R120, desc[UR32][R10.64] ;  /* 0x000000200a787981 */ /* 0x000362000c1e1500 */
[----:B------:R-:W-:Y:S02]  /*4b20*/  F2FP.BF16.F32.PACK_AB R9, R15, R12 ;  /* 0x0000000c0f09723e */ /* 0x000fe400000010ff */
[----:B------:R-:W-:Y:S02]  /*4b30*/  F2FP.BF16.F32.PACK_AB R12, R21, R18 ;  /* 0x00000012150c723e */ /* 0x000fe400000010ff */
[----:B------:R-:W-:Y:S02]  /*4b40*/  F2FP.BF16.F32.PACK_AB R13, R23, R20 ;  /* 0x00000014170d723e */ /* 0x000fe400000010ff */
[----:B------:R-:W-:Y:S02]  /*4b50*/  F2FP.BF16.F32.PACK_AB R15, R27, R24 ;  /* 0x000000181b0f723e */ /* 0x000fe400000010ff */
[----:B------:R-:W-:Y:S02]  /*4b60*/  F2FP.BF16.F32.PACK_AB R18, R34, R31 ;  /* 0x0000001f2212723e */ /* 0x000fe400000010ff */
[----:B-1----:R-:W-:-:S02]  /*4b70*/  F2FP.BF16.F32.PACK_AB R10, R17, R14 ;  /* 0x0000000e110a723e */ /* 0x002fc400000010ff */
[----:B------:R-:W-:Y:S02]  /*4b80*/  F2FP.BF16.F32.PACK_AB R11, R19, R16 ;  /* 0x00000010130b723e */ /* 0x000fe400000010ff */
[----:B------:R-:W-:Y:S02]  /*4b90*/  F2FP.BF16.F32.PACK_AB R14, R25, R22 ;  /* 0x00000016190e723e */ /* 0x000fe400000010ff */
[----:B------:R-:W-:Y:S02]  /*4ba0*/  F2FP.BF16.F32.PACK_AB R16, R29, R26 ;  /* 0x0000001a1d10723e */ /* 0x000fe400000010ff */
[----:B------:R-:W-:Y:S02]  /*4bb0*/  F2FP.BF16.F32.PACK_AB R17, R30, R28 ;  /* 0x0000001c1e11723e */ /* 0x000fe400000010ff */
[----:B------:R-:W-:-:S04]  /*4bc0*/  F2FP.BF16.F32.PACK_AB R19, R33, R32 ;  /* 0x000000202113723e */ /* 0x000fc800000010ff */
[----:B------:R-:W-:Y:S01]  /*4bd0*/  STTM.16dp32bit_t0_t15.x16 tmem[UR23], R4 ;  /* 0x00000004000079ed */ /* 0x000fe20008a00017 */
[----:B------:R-:W-:Y:S01]  /*4be0*/  STTM.16dp32bit_t16_t31.x16 tmem[UR23+0x10], R4 ;  /* 0x00001004000079ed */ /* 0x000fe20008a20017 */
[----:B------:R-:W-:Y:S01]  /*4bf0*/  ULEA UR16, UR25, UR11, 0x3 ;  /* 0x0000000b19107291 */ /* 0x000fe2000f8e18ff */
[----:B0-----:R-:W-:Y:S01]  /*4c00*/  FADD R111, R111, R110 ;  /* 0x0000006e6f6f7221 */ /* 0x001fe20000000000 */
[----:B------:R-:W-:Y:S02]  /*4c10*/  UMOV UR5, UR6 ;  /* 0x0000000600057c82 */ /* 0x000fe40008000000 */
[----:B------:R-:W-:Y:S01]  /*4c20*/  UIADD3 UR16, UPT, UPT, UR16, 0xa000, URZ ;  /* 0x0000a00010107890 */ /* 0x000fe2000fffe0ff */
[----:B---3--:R-:W-:Y:S04]  /*4c30*/  STS.U16 [R38+UR11+0x8000], R112 ;  /* 0x0080007026007988 */ /* 0x008fe8000800040b */
[----:B----4-:R0:W-:Y:S04]  /*4c40*/  STS.U16 [R38+UR11+0x8400], R35 ;  /* 0x0084002326007988 */ /* 0x0101e8000800040b */
[----:B--2---:R1:W-:Y:S04]  /*4c50*/  STS.U16 [R38+UR11+0x8c00], R113 ;  /* 0x008c007126007988 */ /* 0x0043e8000800040b */
[----:B------:R1:W-:Y:S04]  /*4c60*/  STS.U16 [R38+UR11+0x8800], R114 ;  /* 0x0088007226007988 */ /* 0x0003e8000800040b */
        /* <DEDUP_REMOVED lines=12> */
[----:B------:R-:W2:Y:S02]  /*4d30*/  FENCE.VIEW.ASYNC.T ;  /* 0x00000000000073c6 */ /* 0x000ea40000000200 */
[----:B--2---:R-:W-:Y:S06]  /*4d40*/  BAR.SYNC.DEFER_BLOCKING 0x0 ;  /* 0x0000000000007b1d */ /* 0x004fec0000010000 */
[----:B0-----:R-:W0:Y:S01]  /*4d50*/  LDTM.x32 R4, tmem[UR13] ;  /* 0x0000000d000479ee */ /* 0x001e2200082c0000 */
[----:B------:R-:W-:Y:S01]  /*4d60*/  NOP ;  /* 0x0000000000007918 */ /* 0x000fe20000000000 */
[C---:B0-----:R-:W-:Y:S01]  /*4d70*/  FMUL R4, R109.reuse, R4 ;  /* 0x000000046d047220 */ /* 0x041fe20000400000 */
        /* <DEDUP_REMOVED lines=31> */
[----:B------:R1:W-:Y:S01]  /*4f70*/  STTM.x32 tmem[UR13], R4 ;  /* 0x00000004000079ed */ /* 0x0003e200082c000d */
[----:B------:R-:W0:Y:S02]  /*4f80*/  FENCE.VIEW.ASYNC.T ;  /* 0x00000000000073c6 */ /* 0x000e240000000200 */
[----:B0-----:R-:W-:Y:S06]  /*4f90*/  BAR.SYNC.DEFER_BLOCKING 0x0 ;  /* 0x0000000000007b1d */ /* 0x001fec0000010000 */
[----:B------:R0:W-:Y:S06]  /*4fa0*/  MEMBAR.ALL.CTA ;  /* 0x0000000000007992 */ /* 0x0001ec0000008000 */
[----:B0-----:R-:W0:Y:S02]  /*4fb0*/  FENCE.VIEW.ASYNC.S ;  /* 0x00000000000073c6 */ /* 0x001e240000000000 */
[----:B0-----:R-:W-:Y:S06]  /*4fc0*/  BAR.SYNC.DEFER_BLOCKING 0x0 ;  /* 0x0000000000007b1d */ /* 0x001fec0000010000 */
[----:B------:R-:W-:Y:S05]  /*4fd0*/  BRA.U UP1, `(.L_x_16) ;  /* 0x0000000101547547 */ /* 0x000fea000b800000 */
[----:B------:R-:W-:Y:S02]  /*4fe0*/  UIADD3 UR27, UPT, UPT, UR12, 0x88, URZ ;  /* 0x000000880c1b7890 */ /* 0x000fe4000fffe0ff */
[----:B------:R-:W-:Y:S02]  /*4ff0*/  UIADD3 UR29, UPT, UPT, UR12, 0x90, URZ ;  /* 0x000000900c1d7890 */ /* 0x000fe4000fffe0ff */
        /* <DEDUP_REMOVED lines=19> */
.L_x_16:
[----:B------:R-:W-:Y:S01]  /*5130*/  UIADD3 UR25, UPT, UPT, UR25, 0x1, URZ ;  /* 0x0000000119197890 */ /* 0x000fe2000fffe0ff */
[----:B------:R-:W-:Y:S01]  /*5140*/  FFMA R41, R108, R41, R111 ;  /* 0x000000296c297223 */ /* 0x000fe2000000006f */
[----:B------:R-:W-:Y:S01]  /*5150*/  UIADD3 UR4, UPT, UPT, UR4, 0x40, URZ ;  /* 0x0000004004047890 */ /* 0x000fe2000fffe0ff */
[----:B------:R-:W-:Y:S01]  /*5160*/  IADD3 R45, PT, PT, R45, UR24, RZ ;  /* 0x000000182d2d7c10 */ /* 0x000fe2000fffe0ff */
[----:B------:R-:W-:Y:S01]  /*5170*/  UISETP.GT.AND UP2, UPT, UR25, 0x1, UPT ;  /* 0x000000011900788c */ /* 0x000fe2000bf44270 */
[----:B------:R-:W-:Y:S01]  /*5180*/  IADD3 R44, PT, PT, R39, R44, RZ ;  /* 0x0000002c272c7210 */ /* 0x000fe20007ffe0ff */
[----:B------:R-:W-:Y:S01]  /*5190*/  IMAD.U32 R109, RZ, RZ, UR5 ;  /* 0x00000005ff6d7e24 */ /* 0x000fe2000f8e00ff */
[----:B------:R-:W-:Y:S01]  /*51a0*/  MOV R108, R40 ;  /* 0x00000028006c7202 */ /* 0x000fe20000000f00 */
[----:B0-----:R-:W-:Y:S02]  /*51b0*/  USEL UR6, URZ, 0x1, !UP2 ;  /* 0x00000001ff067887 */ /* 0x001fe4000d000000 */
[----:B------:R-:W-:-:S02]  /*51c0*/  USEL UR25, UR25, URZ, !UP2 ;  /* 0x000000ff19197287 */ /* 0x000fc4000d000000 */
[----:B------:R-:W-:Y:S02]  /*51d0*/  UISETP.GE.AND UP2, UPT, UR4, UR22, UPT ;  /* 0x000000160400728c */ /* 0x000fe4000bf46270 */
[----:B------:R-:W-:-:S07]  /*51e0*/  ULOP3.LUT UR6, UR5, UR6, URZ, 0x3c, !UPT ;  /* 0x0000000605067292 */ /* 0x000fce000f8e3cff */
[----:B------:R-:W-:Y:S05]  /*51f0*/  BRA.U !UP2, `(.L_x_17) ;  /* 0xffffffe50a747547 */ /* 0x000fea000b83ffff */
.L_x_12:
[----:B-1----:R-:W1:Y:S01]  /*5200*/  LDCU UR4, c[0x0][0x3f0] ;  /* 0x00007e00ff0477ac */ /* 0x002e620008000800 */
[----:B------:R-:W-:Y:S01]  /*5210*/  MOV R44, R41 ;  /* 0x00000029002c7202 */ /* 0x000fe20000000f00 */
[----:B-1----:R-:W-:-:S09]  /*5220*/  UISETP.GE.AND UP0, UPT, UR4, 0x1, UPT ;  /* 0x000000010400788c */ /* 0x002fd2000bf06270 */
[----:B------:R-:W-:Y:S05]  /*5230*/  BRA.U !UP0, `(.L_x_18) ;  /* 0x0000000108107547 */ /* 0x000fea000b800000 */
[----:B------:R-:W-:-:S06]  /*5240*/  USHF.L.U32 UR5, UR5, 0x1f, URZ ;  /* 0x0000001f05057899 */ /* 0x000fcc00080006ff */
[----:B---3--:R-:W-:-:S04]  /*5250*/  MOV R4, UR5 ;  /* 0x0000000500047c02 */ /* 0x008fc80008000f00 */
[----:B------:R-:W1:Y:S02]  /*5260*/  SYNCS.PHASECHK.TRANS64.TRYWAIT P2, [UR16], R4 ;  /* 0x00000004ff0075a7 */ /* 0x000e640008041110 */
[----:B-1----:R-:W-:Y:S05]  /*5270*/  @!P2 BRA `(.L_x_19) ;  /* 0x000000180038a947 */ /* 0x002fea0003800000 */
.L_x_18:
[----:B------:R-:W-:Y:S01]  /*5280*/  BAR.SYNC.DEFER_BLOCKING 0x0 ;  /* 0x0000000000007b1d */ /* 0x000fe20000010000 */
[----:B------:R-:W-:Y:S02]  /*5290*/  FSETP.GEU.AND P3, PT, R44, 1.175494350822287508e-38, PT ;  /* 0x008000002c00780b */ /* 0x000fe40003f6e000 */
[C---:B0-----:R-:W-:Y:S02]  /*52a0*/  LOP3.LUT R37, R0.reuse, 0x80, RZ, 0xc0, !PT ;  /* 0x0000008000257812 */ /* 0x041fe400078ec0ff */
[----:B------:R-:W-:Y:S01]  /*52b0*/  LOP3.LUT R42, R0, 0x7f, RZ, 0xc0, !PT ;  /* 0x0000007f002a7812 */ /* 0x000fe200078ec0ff */
[----:B------:R-:W0:Y:S01]  /*52c0*/  LDCU.64 UR4, c[0x0][0x3e0] ;  /* 0x00007c00ff0477ac */ /* 0x000e220008000a00 */
[----:B------:R-:W-:-:S04]  /*52d0*/  LEA R37, R37, UR11, 0x5 ;  /* 0x0000000b25257c11 */ /* 0x000fc8000f8e28ff */
[----:B------:R-:W-:Y:S01]  /*52e0*/  LEA R37, R42, R37, 0x4 ;  /* 0x000000252a257211 */ /* 0x000fe200078e20ff */
[----:B------:R-:W1:Y:S02]  /*52f0*/  @!P1 SYNCS.CCTL.IV [UR11+0xa000] ;  /* 0x00a00000ff0099b1 */ /* 0x000e64000800000b */
[----:B-1----:R-:W-:Y:S01]  /*5300*/  BAR.SYNC.DEFER_BLOCKING 0x0 ;  /* 0x0000000000007b1d */ /* 0x002fe20000010000 */
[----:B0-----:R-:W-:-:S05]  /*5310*/  UIMAD UR4, UR10, UR4, URZ ;  /* 0x000000040a0472a4 */ /* 0x001fca000f8e02ff */
[----:B------:R-:W0:Y:S02]  /*5320*/  @!P1 SYNCS.CCTL.IV [UR11+0xa008] ;  /* 0x00a00800ff0099b1 */ /* 0x000e24000800000b */
[----:B0-----:R0:W-:Y:S01]  /*5330*/  STSM.16.M88 [R2], R44 ;  /* 0x0000002c02007844 */ /* 0x0011e20000000000 */
[----:B------:R-:W-:Y:S01]  /*5340*/  BAR.SYNC.DEFER_BLOCKING 0x0 ;  /* 0x0000000000007b1d */ /* 0x000fe20000010000 */
[----:B0-----:R-:W-:-:S05]  /*5350*/  @!P3 FMUL R44, R44, 8388608 ;  /* 0x4b0000002c2cb820 */ /* 0x001fca0000400000 */
[----:B---3--:R-:W0:Y:S01]  /*5360*/  LDTM.x32 R4, tmem[UR13] ;  /* 0x0000000d000479ee */ /* 0x008e2200082c0000 */
[C---:B------:R-:W-:Y:S01]  /*5370*/  VIADD R39, R44.reuse, 0xc0cafb0d ;  /* 0xc0cafb0d2c277836 */ /* 0x040fe20000000000 */
[----:B------:R-:W-:-:S04]  /*5380*/  FSETP.NEU.AND P4, PT, R44, RZ, PT ;  /* 0x000000ff2c00720b */ /* 0x000fc80003f8d000 */
[----:B------:R-:W-:-:S04]  /*5390*/  LOP3.LUT R39, R39, 0xff800000, RZ, 0xc0, !PT ;  /* 0xff80000027277812 */ /* 0x000fc800078ec0ff */
[-C--:B------:R-:W-:Y:S02]  /*53a0*/  I2FP.F32.S32 R41, R39.reuse ;  /* 0x0000002700297245 */ /* 0x080fe40000201400 */
[----:B------:R-:W-:Y:S01]  /*53b0*/  IADD3 R39, PT, PT, R44, -R39, RZ ;  /* 0x800000272c277210 */ /* 0x000fe20007ffe0ff */
[----:B------:R-:W1:Y:S01]  /*53c0*/  LDSM.16.M88 R38, [R36+UR11] ;  /* 0x0000000b2426783b */ /* 0x000e620008000000 */
[----:B------:R-:W-:-:S03]  /*53d0*/  NOP ;  /* 0x0000000000007918 */ /* 0x000fc60000000000 */
[----:B------:R-:W-:Y:S01]  /*53e0*/  FADD R42, R39, -1 ;  /* 0xbf800000272a7421 */ /* 0x000fe20000000000 */
[----:B0-----:R-:W-:Y:S01]  /*53f0*/  BAR.SYNC.DEFER_BLOCKING 0x0 ;  /* 0x0000000000007b1d */ /* 0x001fe20000010000 */
[C---:B-1----:R-:W-:Y:S02]  /*5400*/  FSETP.GT.AND P1, PT, |R38|.reuse, 8.50705917302346158658e+37, PT ;  /* 0x7e8000002600780b */ /* 0x042fe40003f24200 */
[----:B------:R-:W-:-:S11]  /*5410*/  FSETP.GEU.AND P2, PT, |R38|, 1.175494350822287508e-38, PT ;  /* 0x008000002600780b */ /* 0x000fd60003f4e200 */
[----:B------:R-:W-:Y:S01]  /*5420*/  @P1 FMUL R38, R38, 0.25 ;  /* 0x3e80000026261820 */ /* 0x000fe20000400000 */
[----:B------:R-:W-:Y:S01]  /*5430*/  @P1 FMUL R4, R4, 0.25 ;  /* 0x3e80000004041820 */ /* 0x000fe20000400000 */
[----:B------:R-:W-:Y:S01]  /*5440*/  @P1 FMUL R6, R6, 0.25 ;  /* 0x3e80000006061820 */ /* 0x000fe20000400000 */
[----:B------:R-:W-:Y:S01]  /*5450*/  @P1 FMUL R5, R5, 0.25 ;  /* 0x3e80000005051820 */ /* 0x000fe20000400000 */
[----:B------:R-:W-:Y:S01]  /*5460*/  @!P2 FMUL R38, R38, 16777216 ;  /* 0x4b8000002626a820 */ /* 0x000fe20000400000 */
[----:B------:R-:W-:Y:S01]  /*5470*/  @!P2 FMUL R4, R4, 16777216 ;  /* 0x4b8000000404a820 */ /* 0x000fe20000400000 */
[----:B------:R-:W-:Y:S01]  /*5480*/  @!P2 FMUL R6, R6, 16777216 ;  /* 0x4b8000000606a820 */ /* 0x000fe20000400000 */
[----:B------:R-:W-:Y:S01]  /*5490*/  @P1 FMUL R7, R7, 0.25 ;  /* 0x3e80000007071820 */ /* 0x000fe20000400000 */
[----:B------:R0:W1:Y:S01]  /*54a0*/  MUFU.RCP R43, R38 ;  /* 0x00000026002b7308 */ /* 0x0000620000001000 */
[----:B------:R-:W-:Y:S01]  /*54b0*/  @P1 FMUL R8, R8, 0.25 ;  /* 0x3e80000008081820 */ /* 0x000fe20000400000 */
[----:B------:R-:W-:Y:S01]  /*54c0*/  @P1 FMUL R10, R10, 0.25 ;  /* 0x3e8000000a0a1820 */ /* 0x000fe20000400000 */
[----:B------:R-:W-:Y:S01]  /*54d0*/  @!P2 FMUL R5, R5, 16777216 ;  /* 0x4b8000000505a820 */ /* 0x000fe20000400000 */
[----:B------:R-:W-:Y:S01]  /*54e0*/  @!P2 FMUL R7, R7, 16777216 ;  /* 0x4b8000000707a820 */ /* 0x000fe20000400000 */
[----:B------:R-:W-:Y:S01]  /*54f0*/  @!P2 FMUL R8, R8, 16777216 ;  /* 0x4b8000000808a820 */ /* 0x000fe20000400000 */
[----:B------:R-:W-:Y:S01]  /*5500*/  @!P2 FMUL R10, R10, 16777216 ;  /* 0x4b8000000a0aa820 */ /* 0x000fe20000400000 */
[----:B------:R-:W-:Y:S01]  /*5510*/  @P1 FMUL R11, R11, 0.25 ;  /* 0x3e8000000b0b1820 */ /* 0x000fe20000400000 */
[----:B------:R-:W-:Y:S01]  /*5520*/  @P1 FMUL R12, R12, 0.25 ;  /* 0x3e8000000c0c1820 */ /* 0x000fe20000400000 */
[----:B------:R-:W-:Y:S01]  /*5530*/  @P1 FMUL R14, R14, 0.25 ;  /* 0x3e8000000e0e1820 */ /* 0x000fe20000400000 */
[----:B0-----:R-:W-:Y:S01]  /*5540*/  FSEL R38, RZ, -23, P3 ;  /* 0xc1b80000ff267808 */ /* 0x001fe20001800000 */
[----:B------:R-:W-:Y:S01]  /*5550*/  @!P2 FMUL R11, R11, 16777216 ;  /* 0x4b8000000b0ba820 */ /* 0x000fe20000400000 */
[----:B------:R-:W-:Y:S01]  /*5560*/  @P1 FMUL R9, R9, 0.25 ;  /* 0x3e80000009091820 */ /* 0x000fe20000400000 */
[----:B------:R-:W-:Y:S01]  /*5570*/  @!P2 FMUL R12, R12, 16777216 ;  /* 0x4b8000000c0ca820 */ /* 0x000fe20000400000 */
[----:B------:R-:W-:Y:S01]  /*5580*/  @!P2 FMUL R14, R14, 16777216 ;  /* 0x4b8000000e0ea820 */ /* 0x000fe20000400000 */
[----:B------:R-:W-:Y:S01]  /*5590*/  FFMA.FTZ R41, R41, 1.1920928955078125e-07, R38 ;  /* 0x3400000029297823 */ /* 0x000fe20000010026 */
[----:B------:R-:W-:Y:S01]  /*55a0*/  @P1 FMUL R17, R17, 0.25 ;  /* 0x3e80000011111820 */ /* 0x000fe20000400000 */
[C---:B-1----:R-:W-:Y:S01]  /*55b0*/  FMUL R4, R43.reuse, R4 ;  /* 0x000000042b047220 */ /* 0x042fe20000400000 */
[C---:B------:R-:W-:Y:S01]  /*55c0*/  FMUL R45, R43.reuse, R6 ;  /* 0x000000062b2d7220 */ /* 0x040fe20000400000 */
[C---:B------:R-:W-:Y:S01]  /*55d0*/  FMUL R5, R43.reuse, R5 ;  /* 0x000000052b057220 */ /* 0x040fe20000400000 */
[C---:B------:R-:W-:Y:S01]  /*55e0*/  FMUL R6, R43.reuse, R7 ;  /* 0x000000072b067220 */ /* 0x040fe20000400000 */
[C---:B------:R-:W-:Y:S01]  /*55f0*/  FMUL R7, R43.reuse, R8 ;  /* 0x000000082b077220 */ /* 0x040fe20000400000 */
[----:B------:R-:W-:Y:S01]  /*5600*/  FMUL R10, R43, R10 ;  /* 0x0000000a2b0a7220 */ /* 0x000fe20000400000 */
[----:B------:R-:W-:Y:S01]  /*5610*/  F2FP.BF16.F32.PACK_AB R4, R45, R4 ;  /* 0x000000042d04723e */ /* 0x000fe200000010ff */
[----:B------:R-:W-:Y:S01]  /*5620*/  HFMA2 R45, -RZ, RZ, 1.443359375, -0.2030029296875 ;  /* 0x3dc6b27fff2d7431 */ /* 0x000fe200000001ff */
[----:B------:R-:W-:Y:S01]  /*5630*/  F2FP.BF16.F32.PACK_AB R8, R6, R5 ;  /* 0x000000050608723e */ /* 0x000fe200000010ff */
[----:B------:R-:W-:Y:S01]  /*5640*/  FMUL R38, R43, R11 ;  /* 0x0000000b2b267220 */ /* 0x000fe20000400000 */
[----:B------:R-:W-:Y:S01]  /*5650*/  F2FP.BF16.F32.PACK_AB R5, R10, R7 ;  /* 0x000000070a05723e */ /* 0x000fe200000010ff */
[----:B------:R-:W-:Y:S01]  /*5660*/  @P1 FMUL R13, R13, 0.25 ;  /* 0x3e8000000d0d1820 */ /* 0x000fe20000400000 */
[----:B------:R-:W-:Y:S01]  /*5670*/  @P1 FMUL R15, R15, 0.25 ;  /* 0x3e8000000f0f1820 */ /* 0x000fe20000400000 */
[----:B------:R-:W-:Y:S01]  /*5680*/  @P1 FMUL R16, R16, 0.25 ;  /* 0x3e80000010101820 */ /* 0x000fe20000400000 */
[----:B------:R-:W-:Y:S01]  /*5690*/  @P1 FMUL R18, R18, 0.25 ;  /* 0x3e80000012121820 */ /* 0x000fe20000400000 */
[----:B------:R-:W-:Y:S01]  /*56a0*/  @P1 FMUL R19, R19, 0.25 ;  /* 0x3e80000013131820 */ /* 0x000fe20000400000 */
[----:B------:R-:W-:Y:S01]  /*56b0*/  @!P2 FMUL R9, R9, 16777216 ;  /* 0x4b8000000909a820 */ /* 0x000fe20000400000 */
[C---:B------:R-:W-:Y:S01]  /*56c0*/  FFMA.FTZ R39, R42.reuse, R45, -0.16845393180847167969 ;  /* 0xbe2c7f302a277423 */ /* 0x040fe2000001002d */
[C---:B------:R-:W-:Y:S01]  /*56d0*/  FMUL R12, R43.reuse, R12 ;  /* 0x0000000c2b0c7220 */ /* 0x040fe20000400000 */
[----:B------:R-:W-:Y:S01]  /*56e0*/  FMUL R11, R43, R14 ;  /* 0x0000000e2b0b7220 */ /* 0x000fe20000400000 */
[----:B------:R-:W-:Y:S01]  /*56f0*/  @!P2 FMUL R17, R17, 16777216 ;  /* 0x4b8000001111a820 */ /* 0x000fe20000400000 */
[----:B------:R-:W-:Y:S01]  /*5700*/  FFMA.FTZ R39, R42, R39, 0.1716887056827545166 ;  /* 0x3e2fcf2a2a277423 */ /* 0x000fe20000010027 */
[----:B------:R-:W-:Y:S01]  /*5710*/  @!P2 FMUL R13, R13, 16777216 ;  /* 0x4b8000000d0da820 */ /* 0x000fe20000400000 */
[----:B------:R-:W-:Y:S01]  /*5720*/  @!P2 FMUL R15, R15, 16777216 ;  /* 0x4b8000000f0fa820 */ /* 0x000fe20000400000 */
[----:B------:R-:W-:Y:S01]  /*5730*/  @!P2 FMUL R16, R16, 16777216 ;  /* 0x4b8000001010a820 */ /* 0x000fe20000400000 */
[----:B------:R-:W-:Y:S01]  /*5740*/  FFMA.FTZ R39, R42, R39, -0.17900948226451873779 ;  /* 0xbe374e432a277423 */ /* 0x000fe20000010027 */
[----:B------:R-:W-:Y:S01]  /*5750*/  @!P2 FMUL R18, R18, 16777216 ;  /* 0x4b8000001212a820 */ /* 0x000fe20000400000 */
[----:B------:R-:W-:Y:S01]  /*5760*/  @!P2 FMUL R19, R19, 16777216 ;  /* 0x4b8000001313a820 */ /* 0x000fe20000400000 */
[----:B------:R-:W-:Y:S01]  /*5770*/  FMUL R9, R43, R9 ;  /* 0x000000092b097220 */ /* 0x000fe20000400000 */
[C---:B------:R-:W-:Y:S01]  /*5780*/  FFMA.FTZ R7, R42.reuse, R39, 0.20512372255325317383 ;  /* 0x3e520bf42a077423 */ /* 0x040fe20000010027 */
[----:B------:R-:W-:Y:S01]  /*5790*/  F2FP.BF16.F32.PACK_AB R6, R11, R12 ;  /* 0x0000000c0b06723e */ /* 0x000fe200000010ff */
[C---:B------:R-:W-:Y:S01]  /*57a0*/  FMUL R11, R43.reuse, R17 ;  /* 0x000000112b0b7220 */ /* 0x040fe20000400000 */
[C---:B------:R-:W-:Y:S01]  /*57b0*/  FMUL R10, R43.reuse, R13 ;  /* 0x0000000d2b0a7220 */ /* 0x040fe20000400000 */
[C---:B------:R-:W-:Y:S01]  /*57c0*/  FFMA.FTZ R7, R42.reuse, R7, -0.24046532809734344482 ;  /* 0xbe763c8b2a077423 */ /* 0x040fe20000010007 */
[C---:B------:R-:W-:Y:S01]  /*57d0*/  FMUL R15, R43.reuse, R15 ;  /* 0x0000000f2b0f7220 */ /* 0x040fe20000400000 */
[C---:B------:R-:W-:Y:S01]  /*57e0*/  FMUL R16, R43.reuse, R16 ;  /* 0x000000102b107220 */ /* 0x040fe20000400000 */
[C---:B------:R-:W-:Y:S01]  /*57f0*/  FMUL R17, R43.reuse, R18 ;  /* 0x000000122b117220 */ /* 0x040fe20000400000 */
[----:B------:R-:W-:Y:S01]  /*5800*/  FFMA.FTZ R7, R42, R7, 0.28857114911079406738 ;  /* 0x3e93bf992a077423 */ /* 0x000fe20000010007 */
[----:B------:R-:W-:Y:S01]  /*5810*/  FMUL R14, R43, R19 ;  /* 0x000000132b0e7220 */ /* 0x000fe20000400000 */
[----:B------:R-:W-:Y:S01]  /*5820*/  F2FP.BF16.F32.PACK_AB R9, R38, R9 ;  /* 0x000000092609723e */ /* 0x000fe200000010ff */
[----:B------:R-:W0:Y:S01]  /*5830*/  LDC R12, c[0x0][0x3e8] ;  /* 0x0000fa00ff0c7b82 */ /* 0x000e220000000800 */
[----:B------:R-:W-:Y:S01]  /*5840*/  FFMA.FTZ R7, R42, R7, -0.36067417263984680176 ;  /* 0xbeb8aa492a077423 */ /* 0x000fe20000010007 */
[----:B------:R-:W-:Y:S01]  /*5850*/  F2FP.BF16.F32.PACK_AB R10, R15, R10 ;  /* 0x0000000a0f0a723e */ /* 0x000fe200000010ff */
[----:B------:R-:W-:Y:S01]  /*5860*/  IMAD R15, R3, UR5, RZ ;  /* 0x00000005030f7c24 */ /* 0x000fe2000f8e02ff */
[----:B------:R-:W-:Y:S01]  /*5870*/  F2FP.BF16.F32.PACK_AB R11, R14, R11 ;  /* 0x0000000b0e0b723e */ /* 0x000fe200000010ff */
[----:B------:R-:W-:Y:S01]  /*5880*/  FFMA.FTZ R7, R42, R7, 0.48089820146560668945 ;  /* 0x3ef6384a2a077423 */ /* 0x000fe20000010007 */
[----:B------:R-:W-:Y:S01]  /*5890*/  ISETP.GE.U32.AND P3, PT, R44, 0x7f800000, PT ;  /* 0x7f8000002c00780c */ /* 0x000fe20003f66070 */
[----:B------:R-:W-:Y:S01]  /*58a0*/  @P1 FMUL R21, R21, 0.25 ;  /* 0x3e80000015151820 */ /* 0x000fe20000400000 */
[----:B------:R-:W1:Y:S01]  /*58b0*/  LDC.64 R38, c[0x0][0x398] ;  /* 0x0000e600ff267b82 */ /* 0x000e620000000a00 */
[C---:B------:R-:W-:Y:S01]  /*58c0*/  FFMA.FTZ R7, R42.reuse, R7, -0.72134751081466674805 ;  /* 0xbf38aa3b2a077423 */ /* 0x040fe20000010007 */
[----:B------:R-:W-:Y:S01]  /*58d0*/  STS.128 [R37+0x800], R8 ;  /* 0x0008000825007388 */ /* 0x000fe20000000c00 */
[----:B------:R-:W-:Y:S01]  /*58e0*/  SHF.R.U32.HI R19, RZ, 0x7, R0 ;  /* 0x00000007ff137819 */ /* 0x000fe20000011600 */
[----:B------:R-:W-:Y:S01]  /*58f0*/  @P1 FMUL R23, R23, 0.25 ;  /* 0x3e80000017171820 */ /* 0x000fe20000400000 */
[----:B------:R-:W-:Y:S01]  /*5900*/  FMUL R7, R42, R7 ;  /* 0x000000072a077220 */ /* 0x000fe20000400000 */
[----:B------:R-:W-:Y:S01]  /*5910*/  USHF.L.U32 UR5, UR4, 0x1, URZ ;  /* 0x0000000104057899 */ /* 0x000fe200080006ff */
[----:B------:R-:W-:Y:S01]  /*5920*/  SGXT.U32 R19, R19, 0x1 ;  /* 0x000000011313781a */ /* 0x000fe20000000000 */
[----:B------:R-:W-:Y:S01]  /*5930*/  @P1 FMUL R20, R20, 0.25 ;  /* 0x3e80000014141820 */ /* 0x000fe20000400000 */
[----:B------:R-:W-:Y:S01]  /*5940*/  FMUL R13, R42, R7 ;  /* 0x000000072a0d7220 */ /* 0x000fe20000400000 */
[----:B------:R-:W-:Y:S01]  /*5950*/  F2FP.BF16.F32.PACK_AB R7, R17, R16 ;  /* 0x000000101107723e */ /* 0x000fe200000010ff */
[----:B------:R-:W-:Y:S01]  /*5960*/  @P1 FMUL R22, R22, 0.25 ;  /* 0x3e80000016161820 */ /* 0x000fe20000400000 */
[----:B------:R-:W-:Y:S01]  /*5970*/  @P1 FMUL R24, R24, 0.25 ;  /* 0x3e80000018181820 */ /* 0x000fe20000400000 */
[----:B------:R-:W-:Y:S01]  /*5980*/  FFMA.FTZ R42, R42, 1.4426950216293334961, R13 ;  /* 0x3fb8aa3b2a2a7823 */ /* 0x000fe2000001000d */
[----:B------:R-:W-:Y:S01]  /*5990*/  @P1 FMUL R26, R26, 0.25 ;  /* 0x3e8000001a1a1820 */ /* 0x000fe20000400000 */
[----:B------:R2:W-:Y:S01]  /*59a0*/  STS.128 [R37], R4 ;  /* 0x0000000425007388 */ /* 0x0005e20000000c00 */
[----:B------:R-:W-:-:S02]  /*59b0*/  @P3 IMAD.MOV.U32 R17, RZ, RZ, 0x7f800000 ;  /* 0x7f800000ff113424 */ /* 0x000fc400078e00ff */
[----:B------:R-:W-:Y:S01]  /*59c0*/  @P1 FMUL R29, R29, 0.25 ;  /* 0x3e8000001d1d1820 */ /* 0x000fe20000400000 */
[----:B------:R-:W-:Y:S01]  /*59d0*/  SHF.L.U32 R13, R15, 0x1, RZ ;  /* 0x000000010f0d7819 */ /* 0x000fe200000006ff */
[----:B------:R-:W-:Y:S01]  /*59e0*/  @!P2 FMUL R21, R21, 16777216 ;  /* 0x4b8000001515a820 */ /* 0x000fe20000400000 */
[----:B------:R-:W-:Y:S01]  /*59f0*/  @!P2 FMUL R23, R23, 16777216 ;  /* 0x4b8000001717a820 */ /* 0x000fe20000400000 */
[----:B------:R-:W-:Y:S01]  /*5a00*/  FADD R41, R41, R42 ;  /* 0x0000002a29297221 */ /* 0x000fe20000000000 */
[----:B------:R-:W-:Y:S01]  /*5a10*/  @P1 FMUL R27, R27, 0.25 ;  /* 0x3e8000001b1b1820 */ /* 0x000fe20000400000 */
[----:B------:R-:W-:Y:S01]  /*5a20*/  @!P2 FMUL R20, R20, 16777216 ;  /* 0x4b8000001414a820 */ /* 0x000fe20000400000 */
[----:B------:R-:W-:Y:S01]  /*5a30*/  @!P2 FMUL R22, R22, 16777216 ;  /* 0x4b8000001616a820 */ /* 0x000fe20000400000 */
[----:B------:R-:W-:Y:S01]  /*5a40*/  @!P2 FMUL R24, R24, 16777216 ;  /* 0x4b8000001818a820 */ /* 0x000fe20000400000 */
[----:B------:R-:W-:Y:S01]  /*5a50*/  @!P2 FMUL R26, R26, 16777216 ;  /* 0x4b8000001a1aa820 */ /* 0x000fe20000400000 */
[----:B------:R-:W-:Y:S01]  /*5a60*/  LOP3.LUT R0, R0, 0xff, RZ, 0xc0, !PT ;  /* 0x000000ff00007812 */ /* 0x000fe200078ec0ff */
[----:B------:R-:W-:Y:S01]  /*5a70*/  @P3 FFMA.FTZ R41, R44, R17, +INF ;  /* 0x7f8000002c293423 */ /* 0x000fe20000010011 */
[----:B0-----:R-:W-:-:S02]  /*5a80*/  IMAD R19, R19, R12, RZ ;  /* 0x0000000c13137224 */ /* 0x001fc400078e02ff */
[----:B------:R-:W-:Y:S01]  /*5a90*/  @P1 FMUL R31, R31, 0.25 ;  /* 0x3e8000001f1f1820 */ /* 0x000fe20000400000 */
[----:B------:R-:W-:Y:S01]  /*5aa0*/  @!P2 FMUL R29, R29, 16777216 ;  /* 0x4b8000001d1da820 */ /* 0x000fe20000400000 */
[----:B-1----:R-:W-:Y:S01]  /*5ab0*/  IADD3 R14, P3, P5, R13, UR5, R38 ;  /* 0x000000050d0e7c10 */ /* 0x002fe2000fd7e026 */
[----:B------:R-:W-:Y:S01]  /*5ac0*/  UIMAD.WIDE UR4, UR4, 0x2, URZ ;  /* 0x00000002040478a5 */ /* 0x000fe2000f8e02ff */
[C---:B------:R-:W-:Y:S01]  /*5ad0*/  FMUL R21, R43.reuse, R21 ;  /* 0x000000152b157220 */ /* 0x040fe20000400000 */
[----:B--2---:R-:W-:Y:S01]  /*5ae0*/  FMUL R6, R43, R23 ;  /* 0x000000172b067220 */ /* 0x004fe20000400000 */
[----:B------:R-:W-:-:S04]  /*5af0*/  IMAD.HI R4, R15, 0x2, RZ ;  /* 0x000000020f047827 */ /* 0x000fc800078e02ff */
[----:B------:R-:W-:Y:S01]  /*5b00*/  @!P2 FMUL R27, R27, 16777216 ;  /* 0x4b8000001b1ba820 */ /* 0x000fe20000400000 */
[C---:B------:R-:W-:Y:S01]  /*5b10*/  FMUL R20, R43.reuse, R20 ;  /* 0x000000142b147220 */ /* 0x040fe20000400000 */
[C---:B------:R-:W-:Y:S01]  /*5b20*/  FMUL R5, R43.reuse, R22 ;  /* 0x000000162b057220 */ /* 0x040fe20000400000 */
[C---:B------:R-:W-:Y:S01]  /*5b30*/  FMUL R7, R43.reuse, R24 ;  /* 0x000000182b077220 */ /* 0x040fe20000400000 */
[----:B------:R-:W-:Y:S01]  /*5b40*/  FMUL R26, R43, R26 ;  /* 0x0000001a2b1a7220 */ /* 0x000fe20000400000 */
[----:B------:R-:W-:Y:S01]  /*5b50*/  LEA R13, R0, UR11, 0x4 ;  /* 0x0000000b000d7c11 */ /* 0x000fe2000f8e20ff */
[----:B------:R-:W-:Y:S01]  /*5b60*/  BAR.SYNC.DEFER_BLOCKING 0x0 ;  /* 0x0000000000007b1d */ /* 0x000fe20000010000 */
[----:B------:R-:W-:Y:S01]  /*5b70*/  @P1 FMUL R28, R28, 0.25 ;  /* 0x3e8000001c1c1820 */ /* 0x000fe20000400000 */
[----:B------:R-:W-:Y:S01]  /*5b80*/  @!P2 FMUL R31, R31, 16777216 ;  /* 0x4b8000001f1fa820 */ /* 0x000fe20000400000 */
[----:B------:R-:W-:Y:S01]  /*5b90*/  FMUL R18, R43, R29 ;  /* 0x0000001d2b127220 */ /* 0x000fe20000400000 */
[----:B------:R-:W-:Y:S01]  /*5ba0*/  @P1 FMUL R33, R33, 0.25 ;  /* 0x3e80000021211820 */ /* 0x000fe20000400000 */
[----:B------:R-:W-:Y:S01]  /*5bb0*/  @P1 FMUL R35, R35, 0.25 ;  /* 0x3e80000023231820 */ /* 0x000fe20000400000 */
[----:B------:R-:W-:Y:S01]  /*5bc0*/  LEA R29, R12, R19, 0x1 ;  /* 0x000000130c1d7211 */ /* 0x000fe200078e08ff */
[C---:B------:R-:W-:Y:S01]  /*5bd0*/  FMUL R16, R43.reuse, R27 ;  /* 0x0000001b2b107220 */ /* 0x040fe20000400000 */
[----:B------:R-:W-:Y:S01]  /*5be0*/  F2FP.BF16.F32.PACK_AB R24, R6, R21 ;  /* 0x000000150618723e */ /* 0x000fe200000010ff */
[----:B------:R-:W-:Y:S01]  /*5bf0*/  @!P2 FMUL R28, R28, 16777216 ;  /* 0x4b8000001c1ca820 */ /* 0x000fe20000400000 */
[----:B------:R-:W-:Y:S01]  /*5c00*/  FMUL R27, R43, R31 ;  /* 0x0000001f2b1b7220 */ /* 0x000fe20000400000 */
[----:B------:R-:W-:Y:S01]  /*5c10*/  IADD3.X R15, PT, PT, R4, UR5, R39, P3, P5 ;  /* 0x00000005040f7c10 */ /* 0x000fe20009fea427 */
[----:B------:R-:W-:Y:S01]  /*5c20*/  @!P2 FMUL R33, R33, 16777216 ;  /* 0x4b8000002121a820 */ /* 0x000fe20000400000 */
[----:B------:R-:W-:Y:S01]  /*5c30*/  F2FP.BF16.F32.PACK_AB R20, R5, R20 ;  /* 0x000000140514723e */ /* 0x000fe200000010ff */
[----:B------:R-:W-:Y:S01]  /*5c40*/  @!P2 FMUL R35, R35, 16777216 ;  /* 0x4b8000002323a820 */ /* 0x000fe20000400000 */
[----:B------:R-:W-:Y:S01]  /*5c50*/  F2FP.BF16.F32.PACK_AB R21, R26, R7 ;  /* 0x000000071a15723e */ /* 0x000fe200000010ff */
[----:B------:R-:W-:Y:S01]  /*5c60*/  @P1 FMUL R30, R30, 0.25 ;  /* 0x3e8000001e1e1820 */ /* 0x000fe20000400000 */
[----:B------:R-:W-:Y:S01]  /*5c70*/  LEA R31, R12, R29, 0x1 ;  /* 0x0000001d0c1f7211 */ /* 0x000fe200078e08ff */
[C---:B------:R-:W-:Y:S01]  /*5c80*/  FMUL R22, R43.reuse, R28 ;  /* 0x0000001c2b167220 */ /* 0x040fe20000400000 */
[----:B------:R-:W-:Y:S01]  /*5c90*/  @P1 FMUL R32, R32, 0.25 ;  /* 0x3e80000020201820 */ /* 0x000fe20000400000 */
[----:B------:R-:W-:Y:S01]  /*5ca0*/  @P1 FMUL R34, R34, 0.25 ;  /* 0x3e80000022221820 */ /* 0x000fe20000400000 */
[C---:B------:R-:W-:Y:S01]  /*5cb0*/  FMUL R28, R43.reuse, R33 ;  /* 0x000000212b1c7220 */ /* 0x040fe20000400000 */
[----:B------:R-:W-:Y:S01]  /*5cc0*/  FMUL R35, R43, R35 ;  /* 0x000000232b237220 */ /* 0x000fe20000400000 */
[----:B------:R-:W-:Y:S01]  /*5cd0*/  IMAD R33, R12, 0x2, R31 ;  /* 0x000000020c217824 */ /* 0x000fe200078e021f */
[----:B------:R-:W0:Y:S01]  /*5ce0*/  LDS.128 R8, [R13] ;  /* 0x000000000d087984 */ /* 0x000e220000000c00 */
[----:B------:R-:W-:Y:S01]  /*5cf0*/  @P1 FMUL R25, R25, 0.25 ;  /* 0x3e80000019191820 */ /* 0x000fe20000400000 */
[----:B------:R-:W-:Y:S01]  /*5d00*/  @!P2 FMUL R30, R30, 16777216 ;  /* 0x4b8000001e1ea820 */ /* 0x000fe20000400000 */
[----:B------:R-:W-:Y:S01]  /*5d10*/  @!P2 FMUL R32, R32, 16777216 ;  /* 0x4b8000002020a820 */ /* 0x000fe20000400000 */
[----:B------:R-:W-:Y:S01]  /*5d20*/  LDS.128 R4, [R13+0x1000] ;  /* 0x001000000d047984 */ /* 0x000fe20000000c00 */
[----:B------:R-:W-:Y:S01]  /*5d30*/  @!P2 FMUL R34, R34, 16777216 ;  /* 0x4b8000002222a820 */ /* 0x000fe20000400000 */
[----:B------:R-:W-:Y:S01]  /*5d40*/  F2FP.BF16.F32.PACK_AB R26, R27, R18 ;  /* 0x000000121b1a723e */ /* 0x000fe200000010ff */
[----:B------:R-:W-:Y:S01]  /*5d50*/  @!P2 FMUL R25, R25, 16777216 ;  /* 0x4b8000001919a820 */ /* 0x000fe20000400000 */
[----:B------:R-:W-:Y:S01]  /*5d60*/  F2FP.BF16.F32.PACK_AB R27, R35, R28 ;  /* 0x0000001c231b723e */ /* 0x000fe200000010ff */
[C---:B------:R-:W-:Y:S01]  /*5d70*/  FMUL R23, R43.reuse, R30 ;  /* 0x0000001e2b177220 */ /* 0x040fe20000400000 */
[C---:B------:R-:W-:Y:S01]  /*5d80*/  LEA R35, R12.reuse, R33, 0x1 ;  /* 0x000000210c237211 */ /* 0x040fe200078e08ff */
[----:B------:R-:W-:Y:S01]  /*5d90*/  FMUL R32, R43, R32 ;  /* 0x000000202b207220 */ /* 0x000fe20000400000 */
[----:B------:R-:W-:Y:S01]  /*5da0*/  FSEL R17, R41, -INF , P4 ;  /* 0xff80000029117808 */ /* 0x000fe20002000000 */
[C---:B------:R-:W-:Y:S01]  /*5db0*/  FMUL R41, R43.reuse, R34 ;  /* 0x000000222b297220 */ /* 0x040fe20000400000 */
[----:B------:R-:W-:Y:S01]  /*5dc0*/  LEA R39, R12, R35, 0x1 ;  /* 0x000000230c277211 */ /* 0x000fe200078e08ff */
[----:B------:R-:W-:Y:S01]  /*5dd0*/  FMUL R25, R43, R25 ;  /* 0x000000192b197220 */ /* 0x000fe20000400000 */
[----:B------:R-:W-:Y:S01]  /*5de0*/  F2FP.BF16.F32.PACK_AB R22, R23, R22 ;  /* 0x000000161716723e */ /* 0x000fe200000010ff */
[----:B------:R-:W-:Y:S01]  /*5df0*/  FFMA R17, R17, 0.69314718246459960938, R40 ;  /* 0x3f31721811117823 */ /* 0x000fe20000000028 */
[----:B------:R-:W-:Y:S01]  /*5e00*/  BAR.SYNC.DEFER_BLOCKING 0x0 ;  /* 0x0000000000007b1d */ /* 0x000fe20000010000 */
[----:B------:R-:W-:-:S02]  /*5e10*/  F2FP.BF16.F32.PACK_AB R23, R41, R32 ;  /* 0x000000202917723e */ /* 0x000fc400000010ff */
[----:B------:R-:W-:Y:S02]  /*5e20*/  LEA R41, R12, R39, 0x1 ;  /* 0x000000270c297211 */ /* 0x000fe400078e08ff */
[----:B------:R-:W-:Y:S01]  /*5e30*/  F2FP.BF16.F32.PACK_AB R25, R16, R25 ;  /* 0x000000191019723e */ /* 0x000fe200000010ff */
[----:B------:R-:W1:Y:S01]  /*5e40*/  LDCU UR4, c[0x0][0x3ec] ;  /* 0x00007d80ff0477ac */ /* 0x000e620008000800 */
[-C--:B------:R-:W-:Y:S01]  /*5e50*/  LEA R18, P1, R19, R14.reuse, 0x1 ;  /* 0x0000000e13127211 */ /* 0x080fe200078208ff */
[----:B------:R-:W-:Y:S01]  /*5e60*/  IMAD R43, R12, 0x2, R41 ;  /* 0x000000020c2b7824 */ /* 0x000fe200078e0229 */
[-C--:B------:R-:W-:Y:S02]  /*5e70*/  LEA R28, P2, R29, R14.reuse, 0x1 ;  /* 0x0000000e1d1c7211 */ /* 0x080fe400078408ff */
[----:B------:R-:W-:Y:S02]  /*5e80*/  LEA.HI.X.SX32 R19, R19, R15, 0x1, P1 ;  /* 0x0000000f13137211 */ /* 0x000fe400008f0eff */
[----:B------:R-:W-:-:S02]  /*5e90*/  LEA R30, P1, R31, R14, 0x1 ;  /* 0x0000000e1f1e7211 */ /* 0x000fc400078208ff */
[----:B------:R-:W-:Y:S02]  /*5ea0*/  LEA R45, R12, R43, 0x1 ;  /* 0x0000002b0c2d7211 */ /* 0x000fe400078e08ff */
[-C--:B------:R-:W-:Y:S02]  /*5eb0*/  LEA.HI.X.SX32 R31, R31, R15.reuse, 0x1, P1 ;  /* 0x0000000f1f1f7211 */ /* 0x080fe400008f0eff */
[----:B------:R-:W-:Y:S02]  /*5ec0*/  LEA.HI.X.SX32 R29, R29, R15, 0x1, P2 ;  /* 0x0000000f1d1d7211 */ /* 0x000fe400010f0eff */
[----:B0-----:R-:W-:Y:S01]  /*5ed0*/  PRMT R16, R8, 0x7632, R16 ;  /* 0x0000763208107816 */ /* 0x001fe20000000010 */
[----:B------:R0:W-:Y:S01]  /*5ee0*/  STS.128 [R37], R20 ;  /* 0x0000001425007388 */ /* 0x0001e20000000c00 */
[----:B-1----:R-:W-:-:S03]  /*5ef0*/  UIMAD UR4, UR10, UR4, URZ ;  /* 0x000000040a0472a4 */ /* 0x002fc6000f8e02ff */
[----:B------:R1:W-:Y:S01]  /*5f00*/  STS.128 [R37+0x800], R24 ;  /* 0x0008001825007388 */ /* 0x0003e20000000c00 */
[----:B------:R-:W-:Y:S02]  /*5f10*/  USHF.L.U32 UR6, UR4, 0x2, URZ ;  /* 0x0000000204067899 */ /* 0x000fe400080006ff */
[----:B------:R-:W-:Y:S01]  /*5f20*/  UIMAD.WIDE UR4, UR4, 0x4, URZ ;  /* 0x00000004040478a5 */ /* 0x000fe2000f8e02ff */
[----:B------:R-:W-:Y:S01]  /*5f30*/  BAR.SYNC.DEFER_BLOCKING 0x0 ;  /* 0x0000000000007b1d */ /* 0x000fe20000010000 */
[C---:B0-----:R-:W-:Y:S02]  /*5f40*/  LEA R20, P1, R33.reuse, R14, 0x1 ;  /* 0x0000000e21147211 */ /* 0x041fe400078208ff */
[C---:B-1----:R-:W-:Y:S02]  /*5f50*/  LEA R27, R12.reuse, R45, 0x1 ;  /* 0x0000002d0c1b7211 */ /* 0x042fe400078e08ff */
[----:B------:R-:W-:Y:S02]  /*5f60*/  LEA.HI.X.SX32 R21, R33, R15, 0x1, P1 ;  /* 0x0000000f21157211 */ /* 0x000fe400008f0eff */
[----:B------:R-:W-:-:S02]  /*5f70*/  LEA R33, R12, R27, 0x1 ;  /* 0x0000001b0c217211 */ /* 0x000fc400078e08ff */
[CC--:B------:R-:W-:Y:S02]  /*5f80*/  LEA R22, P1, R35.reuse, R14.reuse, 0x1 ;  /* 0x0000000e23167211 */ /* 0x0c0fe400078208ff */
[C---:B------:R-:W-:Y:S02]  /*5f90*/  LEA R37, R12.reuse, R33, 0x1 ;  /* 0x000000210c257211 */ /* 0x040fe400078e08ff */
[-C--:B------:R-:W-:Y:S02]  /*5fa0*/  LEA.HI.X.SX32 R23, R35, R15.reuse, 0x1, P1 ;  /* 0x0000000f23177211 */ /* 0x080fe400008f0eff */
[C---:B------:R-:W-:Y:S01]  /*5fb0*/  LEA R24, P1, R39.reuse, R14, 0x1 ;  /* 0x0000000e27187211 */ /* 0x040fe200078208ff */
[----:B------:R-:W-:Y:S01]  /*5fc0*/  IMAD R35, R12, 0x2, R37 ;  /* 0x000000020c237824 */ /* 0x000fe200078e0225 */
[----:B------:R0:W-:Y:S02]  /*5fd0*/  STG.E.U16 desc[UR32][R18.64], R8 ;  /* 0x0000000812007986 */ /* 0x0001e4000c101520 */
[----:B------:R-:W-:-:S02]  /*5fe0*/  LEA.HI.X.SX32 R25, R39, R15, 0x1, P1 ;  /* 0x0000000f27197211 */ /* 0x000fc400008f0eff */
[----:B------:R-:W-:Y:S01]  /*5ff0*/  LEA R39, R12, R35, 0x1 ;  /* 0x000000230c277211 */ /* 0x000fe200078e08ff */
[----:B------:R1:W-:Y:S04]  /*6000*/  STG.E.U16 desc[UR32][R28.64], R16 ;  /* 0x000000101c007986 */ /* 0x0003e8000c101520 */
[----:B------:R2:W-:Y:S01]  /*6010*/  STG.E.U16 desc[UR32][R30.64], R9 ;  /* 0x000000091e007986 */ /* 0x0005e2000c101520 */
[----:B0-----:R-:W-:Y:S02]  /*6020*/  PRMT R18, R9, 0x7632, R18 ;  /* 0x0000763209127816 */ /* 0x001fe40000000012 */
[----:B-1----:R-:W-:-:S03]  /*6030*/  LEA R28, P1, R41, R14, 0x1 ;  /* 0x0000000e291c7211 */ /* 0x002fc600078208ff */
[----:B------:R0:W-:Y:S01]  /*6040*/  STG.E.U16 desc[UR32][R20.64], R18 ;  /* 0x0000001214007986 */ /* 0x0001e2000c101520 */
[----:B------:R-:W-:Y:S02]  /*6050*/  PRMT R16, R11, 0x7632, R16 ;  /* 0x000076320b107816 */ /* 0x000fe40000000010 */
[----:B--2---:R-:W-:Y:S01]  /*6060*/  LEA R31, R12, R39, 0x1 ;  /* 0x000000270c1f7211 */ /* 0x004fe200078e08ff */
[----:B------:R1:W-:Y:S01]  /*6070*/  STG.E.U16 desc[UR32][R22.64], R10 ;  /* 0x0000000a16007986 */ /* 0x0003e2000c101520 */
[----:B------:R-:W-:Y:S02]  /*6080*/  PRMT R9, R10, 0x7632, R9 ;  /* 0x000076320a097816 */ /* 0x000fe40000000009 */
[----:B------:R-:W-:Y:S02]  /*6090*/  LEA.HI.X.SX32 R29, R41, R15, 0x1, P1 ;  /* 0x0000000f291d7211 */ /* 0x000fe400008f0eff */
[----:B------:R-:W-:Y:S01]  /*60a0*/  LEA R8, P1, R43, R14, 0x1 ;  /* 0x0000000e2b087211 */ /* 0x000fe200078208ff */
[----:B------:R2:W-:Y:S01]  /*60b0*/  STG.E.U16 desc[UR32][R24.64], R9 ;  /* 0x0000000918007986 */ /* 0x0005e2000c101520 */
[----:B------:R-:W-:-:S02]  /*60c0*/  LEA R41, R12, R31, 0x1 ;  /* 0x0000001f0c297211 */ /* 0x000fc400078e08ff */
[-C--:B0-----:R-:W-:Y:S01]  /*60d0*/  LEA R20, P2, R27, R14.reuse, 0x1 ;  /* 0x0000000e1b147211 */ /* 0x081fe200078408ff */
[----:B------:R0:W-:Y:S01]  /*60e0*/  STG.E.U16 desc[UR32][R28.64], R11 ;  /* 0x0000000b1c007986 */ /* 0x0001e2000c101520 */
[----:B-1----:R-:W-:Y:S02]  /*60f0*/  LEA R22, P3, R35, R14, 0x1 ;  /* 0x0000000e23167211 */ /* 0x002fe400078608ff */
[-C--:B------:R-:W-:Y:S02]  /*6100*/  LEA.HI.X.SX32 R21, R27, R15.reuse, 0x1, P2 ;  /* 0x0000000f1b157211 */ /* 0x080fe400010f0eff */
[-C--:B------:R-:W-:Y:S02]  /*6110*/  LEA.HI.X.SX32 R23, R35, R15.reuse, 0x1, P3 ;  /* 0x0000000f23177211 */ /* 0x080fe400018f0eff */
[----:B--2---:R-:W-:Y:S02]  /*6120*/  LEA.HI.X.SX32 R9, R43, R15, 0x1, P1 ;  /* 0x0000000f2b097211 */ /* 0x004fe400008f0eff */
[----:B------:R-:W-:-:S02]  /*6130*/  LEA R43, R12, R41, 0x1 ;  /* 0x000000290c2b7211 */ /* 0x000fc400078e08ff */
[-C--:B------:R-:W-:Y:S01]  /*6140*/  LEA R18, P1, R45, R14.reuse, 0x1 ;  /* 0x0000000e2d127211 */ /* 0x080fe200078208ff */
[----:B------:R-:W-:Y:S01]  /*6150*/  STG.E.U16 desc[UR32][R8.64], R16 ;  /* 0x0000001008007986 */ /* 0x000fe2000c101520 */
[-C--:B------:R-:W-:Y:S01]  /*6160*/  LEA R24, P2, R37, R14.reuse, 0x1 ;  /* 0x0000000e25187211 */ /* 0x080fe200078408ff */
[C---:B------:R-:W-:Y:S01]  /*6170*/  IMAD R47, R12.reuse, 0x2, R43 ;  /* 0x000000020c2f7824 */ /* 0x040fe200078e022b */
[-C--:B------:R-:W-:Y:S01]  /*6180*/  LEA.HI.X.SX32 R19, R45, R15.reuse, 0x1, P1 ;  /* 0x0000000f2d137211 */ /* 0x080fe200008f0eff */
[----:B------:R-:W1:Y:S01]  /*6190*/  LDS.128 R8, [R13] ;  /* 0x000000000d087984 */ /* 0x000e620000000c00 */
[----:B------:R-:W-:Y:S02]  /*61a0*/  LEA.HI.X.SX32 R25, R37, R15, 0x1, P2 ;  /* 0x0000000f25197211 */ /* 0x000fe400010f0eff */
[----:B------:R-:W-:Y:S02]  /*61b0*/  LEA R49, R12, R47, 0x1 ;  /* 0x0000002f0c317211 */ /* 0x000fe400078e08ff */
[----:B------:R-:W-:-:S02]  /*61c0*/  LEA R26, P1, R33, R14, 0x1 ;  /* 0x0000000e211a7211 */ /* 0x000fc400078208ff */
[C---:B------:R-:W-:Y:S02]  /*61d0*/  LEA R45, R12.reuse, R49, 0x1 ;  /* 0x000000310c2d7211 */ /* 0x040fe400078e08ff */
[-C--:B------:R-:W-:Y:S02]  /*61e0*/  LEA R32, P3, R41, R14.reuse, 0x1 ;  /* 0x0000000e29207211 */ /* 0x080fe400078608ff */
[C---:B------:R-:W-:Y:S02]  /*61f0*/  LEA R51, R12.reuse, R45, 0x1 ;  /* 0x0000002d0c337211 */ /* 0x040fe400078e08ff */
[----:B------:R-:W-:Y:S02]  /*6200*/  LEA.HI.X.SX32 R27, R33, R15, 0x1, P1 ;  /* 0x0000000f211b7211 */ /* 0x000fe400008f0eff */
[----:B------:R-:W-:Y:S02]  /*6210*/  LEA R37, R12, R51, 0x1 ;  /* 0x000000330c257211 */ /* 0x000fe400078e08ff */
[----:B------:R-:W-:-:S02]  /*6220*/  LEA R30, P2, R31, R14, 0x1 ;  /* 0x0000000e1f1e7211 */ /* 0x000fc400078408ff */
[----:B------:R-:W-:Y:S01]  /*6230*/  LEA.HI.X.SX32 R33, R41, R15, 0x1, P3 ;  /* 0x0000000f29217211 */ /* 0x000fe200018f0eff */
[C---:B------:R-:W-:Y:S01]  /*6240*/  IMAD R53, R12.reuse, 0x2, R37 ;  /* 0x000000020c357824 */ /* 0x040fe200078e0225 */
[-C--:B------:R-:W-:Y:S02]  /*6250*/  LEA R40, P3, R49, R14.reuse, 0x1 ;  /* 0x0000000e31287211 */ /* 0x080fe400078608ff */
[----:B0-----:R-:W-:Y:S02]  /*6260*/  LEA R28, P1, R39, R14, 0x1 ;  /* 0x0000000e271c7211 */ /* 0x001fe400078208ff */
[C---:B------:R-:W-:Y:S02]  /*6270*/  LEA R55, R12.reuse, R53, 0x1 ;  /* 0x000000350c377211 */ /* 0x040fe400078e08ff */
[----:B------:R-:W-:Y:S02]  /*6280*/  LEA.HI.X.SX32 R31, R31, R15, 0x1, P2 ;  /* 0x0000000f1f1f7211 */ /* 0x000fe400010f0eff */
[----:B------:R-:W-:-:S02]  /*6290*/  LEA R57, R12, R55, 0x1 ;  /* 0x000000370c397211 */ /* 0x000fc400078e08ff */
[-C--:B------:R-:W-:Y:S02]  /*62a0*/  LEA R38, P2, R47, R14.reuse, 0x1 ;  /* 0x0000000e2f267211 */ /* 0x080fe400078408ff */
[C---:B------:R-:W-:Y:S02]  /*62b0*/  LEA R59, R12.reuse, R57, 0x1 ;  /* 0x000000390c3b7211 */ /* 0x040fe400078e08ff */
[----:B------:R-:W-:Y:S02]  /*62c0*/  LEA.HI.X.SX32 R41, R49, R15, 0x1, P3 ;  /* 0x0000000f31297211 */ /* 0x000fe400018f0eff */
[----:B------:R-:W-:Y:S02]  /*62d0*/  LEA R46, P3, R37, R14, 0x1 ;  /* 0x0000000e252e7211 */ /* 0x000fe400078608ff */
[----:B------:R-:W-:Y:S01]  /*62e0*/  LEA R61, R12, R59, 0x1 ;  /* 0x0000003b0c3d7211 */ /* 0x000fe200078e08ff */
[----:B-1----:R0:W-:Y:S01]  /*62f0*/  STG.E.U16 desc[UR32][R18.64], R8 ;  /* 0x0000000812007986 */ /* 0x0021e2000c101520 */
[----:B------:R-:W-:-:S02]  /*6300*/  LEA.HI.X.SX32 R29, R39, R15, 0x1, P1 ;  /* 0x0000000f271d7211 */ /* 0x000fc400008f0eff */
[-C--:B------:R-:W-:Y:S02]  /*6310*/  LEA R34, P1, R43, R14.reuse, 0x1 ;  /* 0x0000000e2b227211 */ /* 0x080fe400078208ff */
[-C--:B------:R-:W-:Y:S02]  /*6320*/  LEA.HI.X.SX32 R39, R47, R15.reuse, 0x1, P2 ;  /* 0x0000000f2f277211 */ /* 0x080fe400010f0eff */
[-C--:B------:R-:W-:Y:S01]  /*6330*/  LEA.HI.X.SX32 R47, R37, R15.reuse, 0x1, P3 ;  /* 0x0000000f252f7211 */ /* 0x080fe200018f0eff */
[----:B------:R-:W-:Y:S01]  /*6340*/  IMAD R37, R12, 0x2, R61 ;  /* 0x000000020c257824 */ /* 0x000fe200078e023d */
[----:B------:R-:W-:Y:S02]  /*6350*/  LEA.HI.X.SX32 R35, R43, R15, 0x1, P1 ;  /* 0x0000000f2b237211 */ /* 0x000fe400008f0eff */
[-C--:B------:R-:W-:Y:S02]  /*6360*/  LEA R42, P1, R45, R14.reuse, 0x1 ;  /* 0x0000000e2d2a7211 */ /* 0x080fe400078208ff */
[----:B------:R-:W-:-:S02]  /*6370*/  LEA R44, P2, R51, R14, 0x1 ;  /* 0x0000000e332c7211 */ /* 0x000fc400078408ff */
[C---:B------:R-:W-:Y:S02]  /*6380*/  LEA R63, R12.reuse, R37, 0x1 ;  /* 0x000000250c3f7211 */ /* 0x040fe400078e08ff */
[-C--:B------:R-:W-:Y:S02]  /*6390*/  LEA.HI.X.SX32 R43, R45, R15.reuse, 0x1, P1 ;  /* 0x0000000f2d2b7211 */ /* 0x080fe400008f0eff */
[----:B------:R-:W-:Y:S02]  /*63a0*/  LEA.HI.X.SX32 R45, R51, R15, 0x1, P2 ;  /* 0x0000000f332d7211 */ /* 0x000fe400010f0eff */
[-C--:B------:R-:W-:Y:S02]  /*63b0*/  LEA R48, P1, R53, R14.reuse, 0x1 ;  /* 0x0000000e35307211 */ /* 0x080fe400078208ff */
[----:B------:R-:W-:Y:S02]  /*63c0*/  LEA R50, P2, R55, R14, 0x1 ;  /* 0x0000000e37327211 */ /* 0x000fe400078408ff */
[----:B------:R-:W-:-:S02]  /*63d0*/  LEA R65, R12, R63, 0x1 ;  /* 0x0000003f0c417211 */ /* 0x000fc400078e08ff */
[-C--:B------:R-:W-:Y:S02]  /*63e0*/  LEA R52, P3, R57, R14.reuse, 0x1 ;  /* 0x0000000e39347211 */ /* 0x080fe400078608ff */
[-C--:B------:R-:W-:Y:S02]  /*63f0*/  LEA.HI.X.SX32 R49, R53, R15.reuse, 0x1, P1 ;  /* 0x0000000f35317211 */ /* 0x080fe400008f0eff */
[----:B------:R-:W-:Y:S02]  /*6400*/  LEA.HI.X.SX32 R51, R55, R15, 0x1, P2 ;  /* 0x0000000f37337211 */ /* 0x000fe400010f0eff */
[----:B------:R-:W-:Y:S02]  /*6410*/  LEA R54, P1, R59, R14, 0x1 ;  /* 0x0000000e3b367211 */ /* 0x000fe400078208ff */
[----:B------:R-:W-:Y:S02]  /*6420*/  LEA R67, R12, R65, 0x1 ;  /* 0x000000410c437211 */ /* 0x000fe400078e08ff */
[----:B------:R-:W-:-:S02]  /*6430*/  LEA.HI.X.SX32 R53, R57, R15, 0x1, P3 ;  /* 0x0000000f39357211 */ /* 0x000fc400018f0eff */
[-C--:B------:R-:W-:Y:S02]  /*6440*/  LEA R56, P2, R61, R14.reuse, 0x1 ;  /* 0x0000000e3d387211 */ /* 0x080fe400078408ff */
[-C--:B------:R-:W-:Y:S02]  /*6450*/  LEA R58, P3, R37, R14.reuse, 0x1 ;  /* 0x0000000e253a7211 */ /* 0x080fe400078608ff */
[----:B------:R-:W-:Y:S02]  /*6460*/  LEA.HI.X.SX32 R55, R59, R15, 0x1, P1 ;  /* 0x0000000f3b377211 */ /* 0x000fe400008f0eff */
[----:B------:R-:W-:Y:S02]  /*6470*/  LEA R12, R12, R67, 0x1 ;  /* 0x000000430c0c7211 */ /* 0x000fe400078e08ff */
[----:B------:R-:W-:Y:S02]  /*6480*/  LEA.HI.X.SX32 R57, R61, R15, 0x1, P2 ;  /* 0x0000000f3d397211 */ /* 0x000fe400010f0eff */
[----:B------:R-:W-:-:S02]  /*6490*/  LEA R60, P1, R63, R14, 0x1 ;  /* 0x0000000e3f3c7211 */ /* 0x000fc400078208ff */
[-C--:B------:R-:W-:Y:S02]  /*64a0*/  LEA.HI.X.SX32 R59, R37, R15.reuse, 0x1, P3 ;  /* 0x0000000f253b7211 */ /* 0x080fe400018f0eff */
[-C--:B------:R-:W-:Y:S02]  /*64b0*/  LEA R62, P2, R65, R14.reuse, 0x1 ;  /* 0x0000000e413e7211 */ /* 0x080fe400078408ff */
[-C--:B------:R-:W-:Y:S02]  /*64c0*/  LEA R64, P3, R67, R14.reuse, 0x1 ;  /* 0x0000000e43407211 */ /* 0x080fe400078608ff */
[----:B------:R-:W-:Y:S02]  /*64d0*/  LEA R66, P4, R12, R14, 0x1 ;  /* 0x0000000e0c427211 */ /* 0x000fe400078808ff */
[-C--:B------:R-:W-:Y:S02]  /*64e0*/  LEA.HI.X.SX32 R61, R63, R15.reuse, 0x1, P1 ;  /* 0x0000000f3f3d7211 */ /* 0x080fe400008f0eff */
[----:B------:R-:W-:-:S02]  /*64f0*/  LEA.HI.X.SX32 R63, R65, R15, 0x1, P2 ;  /* 0x0000000f413f7211 */ /* 0x000fc400010f0eff */
[-C--:B------:R-:W-:Y:S02]  /*6500*/  LEA.HI.X.SX32 R65, R67, R15.reuse, 0x1, P3 ;  /* 0x0000000f43417211 */ /* 0x080fe400018f0eff */
[----:B------:R-:W-:Y:S02]  /*6510*/  LEA.HI.X.SX32 R67, R12, R15, 0x1, P4 ;  /* 0x0000000f0c437211 */ /* 0x000fe400020f0eff */
[----:B------:R-:W1:Y:S01]  /*6520*/  LDS.128 R12, [R13+0x1000] ;  /* 0x001000000d0c7984 */ /* 0x000e620000000c00 */
[----:B------:R-:W-:Y:S02]  /*6530*/  PRMT R16, R8, 0x7632, R16 ;  /* 0x0000763208107816 */ /* 0x000fe40000000010 */
[----:B0-----:R-:W-:Y:S02]  /*6540*/  PRMT R19, R9, 0x7632, R19 ;  /* 0x0000763209137816 */ /* 0x001fe40000000013 */
[----:B------:R-:W-:Y:S01]  /*6550*/  PRMT R8, R4, 0x7632, R8 ;  /* 0x0000763204087816 */ /* 0x000fe20000000008 */
[----:B------:R0:W-:Y:S01]  /*6560*/  STG.E.U16 desc[UR32][R20.64], R16 ;  /* 0x0000001014007986 */ /* 0x0001e2000c101520 */
[----:B------:R-:W-:Y:S01]  /*6570*/  ISETP.GE.U32.AND P1, PT, R0, 0x80, PT ;  /* 0x000000800000780c */ /* 0x000fe20003f26070 */
[----:B------:R-:W-:-:S02]  /*6580*/  IMAD.HI R0, R3, 0x4, RZ ;  /* 0x0000000403007827 */ /* 0x000fc400078e02ff */
[----:B------:R2:W-:Y:S04]  /*6590*/  STG.E.U16 desc[UR32][R26.64], R9 ;  /* 0x000000091a007986 */ /* 0x0005e8000c101520 */
[----:B------:R3:W-:Y:S01]  /*65a0*/  STG.E.U16 desc[UR32][R24.64], R19 ;  /* 0x0000001318007986 */ /* 0x0007e2000c101520 */
[----:B0-----:R-:W-:-:S03]  /*65b0*/  PRMT R21, R10, 0x7632, R21 ;  /* 0x000076320a157816 */ /* 0x001fc60000000015 */
[----:B------:R0:W-:Y:S01]  /*65c0*/  STG.E.U16 desc[UR32][R22.64], R10 ;  /* 0x0000000a16007986 */ /* 0x0001e2000c101520 */
[----:B------:R-:W-:Y:S02]  /*65d0*/  PRMT R16, R5, 0x7632, R16 ;  /* 0x0000763205107816 */ /* 0x000fe40000000010 */
[----:B--2---:R-:W-:Y:S01]  /*65e0*/  PRMT R9, R6, 0x7632, R9 ;  /* 0x0000763206097816 */ /* 0x004fe20000000009 */
[----:B------:R2:W-:Y:S01]  /*65f0*/  STG.E.U16 desc[UR32][R28.64], R21 ;  /* 0x000000151c007986 */ /* 0x0005e2000c101520 */
[----:B---3--:R-:W-:-:S03]  /*6600*/  PRMT R25, R7, 0x7632, R25 ;  /* 0x0000763207197816 */ /* 0x008fc60000000019 */
[----:B------:R3:W-:Y:S01]  /*6610*/  STG.E.U16 desc[UR32][R30.64], R11 ;  /* 0x0000000b1e007986 */ /* 0x0007e2000c101520 */
[----:B0-----:R-:W-:-:S05]  /*6620*/  PRMT R23, R11, 0x7632, R23 ;  /* 0x000076320b177816 */ /* 0x001fca0000000017 */
[----:B------:R0:W-:Y:S04]  /*6630*/  STG.E.U16 desc[UR32][R32.64], R23 ;  /* 0x0000001720007986 */ /* 0x0001e8000c101520 */
[----:B------:R-:W-:Y:S01]  /*6640*/  STG.E.U16 desc[UR32][R34.64], R4 ;  /* 0x0000000422007986 */ /* 0x000fe2000c101520 */
[----:B-1----:R-:W-:Y:S02]  /*6650*/  PRMT R27, R12, 0x7632, R27 ;  /* 0x000076320c1b7816 */ /* 0x002fe4000000001b */
[----:B--2---:R-:W-:Y:S01]  /*6660*/  PRMT R29, R13, 0x7632, R29 ;  /* 0x000076320d1d7816 */ /* 0x004fe2000000001d */
[----:B------:R-:W-:Y:S01]  /*6670*/  STG.E.U16 desc[UR32][R38.64], R8 ;  /* 0x0000000826007986 */ /* 0x000fe2000c101520 */
[----:B---3--:R-:W-:-:S03]  /*6680*/  PRMT R31, R14, 0x7632, R31 ;  /* 0x000076320e1f7816 */ /* 0x008fc6000000001f */
[----:B------:R1:W-:Y:S01]  /*6690*/  STG.E.U16 desc[UR32][R40.64], R5 ;  /* 0x0000000528007986 */ /* 0x0003e2000c101520 */
[----:B0-----:R-:W-:-:S03]  /*66a0*/  PRMT R33, R15, 0x7632, R33 ;  /* 0x000076320f217816 */ /* 0x001fc60000000021 */
[----:B------:R-:W-:Y:S04]  /*66b0*/  STG.E.U16 desc[UR32][R42.64], R16 ;  /* 0x000000102a007986 */ /* 0x000fe8000c101520 */
[----:B------:R-:W-:Y:S04]  /*66c0*/  STG.E.U16 desc[UR32][R44.64], R6 ;  /* 0x000000062c007986 */ /* 0x000fe8000c101520 */
[----:B------:R0:W-:Y:S01]  /*66d0*/  STG.E.U16 desc[UR32][R46.64], R9 ;  /* 0x000000092e007986 */ /* 0x0001e2000c101520 */
[----:B-1----:R-:W-:-:S03]  /*66e0*/  IMAD.SHL.U32 R5, R3, 0x4, RZ ;  /* 0x0000000403057824 */ /* 0x002fc600078e00ff */
[----:B------:R-:W-:Y:S04]  /*66f0*/  STG.E.U16 desc[UR32][R48.64], R7 ;  /* 0x0000000730007986 */ /* 0x000fe8000c101520 */
[----:B------:R-:W-:Y:S04]  /*6700*/  STG.E.U16 desc[UR32][R50.64], R25 ;  /* 0x0000001932007986 */ /* 0x000fe8000c101520 */
[----:B------:R-:W-:Y:S01]  /*6710*/  STG.E.U16 desc[UR32][R52.64], R12 ;  /* 0x0000000c34007986 */ /* 0x000fe2000c101520 */
[----:B0-----:R-:W0:Y:S03]  /*6720*/  LDC.64 R8, c[0x0][0x3a0] ;  /* 0x0000e800ff087b82 */ /* 0x001e260000000a00 */
[----:B------:R-:W-:Y:S04]  /*6730*/  STG.E.U16 desc[UR32][R54.64], R27 ;  /* 0x0000001b36007986 */ /* 0x000fe8000c101520 */
[----:B------:R-:W-:Y:S04]  /*6740*/  STG.E.U16 desc[UR32][R56.64], R13 ;  /* 0x0000000d38007986 */ /* 0x000fe8000c101520 */
[----:B------:R-:W-:Y:S04]  /*6750*/  STG.E.U16 desc[UR32][R58.64], R29 ;  /* 0x0000001d3a007986 */ /* 0x000fe8000c101520 */
[----:B------:R-:W-:Y:S04]  /*6760*/  STG.E.U16 desc[UR32][R60.64], R14 ;  /* 0x0000000e3c007986 */ /* 0x000fe8000c101520 */
[----:B------:R-:W-:Y:S04]  /*6770*/  STG.E.U16 desc[UR32][R62.64], R31 ;  /* 0x0000001f3e007986 */ /* 0x000fe8000c101520 */
[----:B------:R-:W-:Y:S04]  /*6780*/  STG.E.U16 desc[UR32][R64.64], R15 ;  /* 0x0000000f40007986 */ /* 0x000fe8000c101520 */
[----:B------:R-:W-:Y:S01]  /*6790*/  STG.E.U16 desc[UR32][R66.64], R33 ;  /* 0x0000002142007986 */ /* 0x000fe2000c101520 */
[----:B------:R-:W-:Y:S06]  /*67a0*/  BAR.SYNC.DEFER_BLOCKING 0x0 ;  /* 0x0000000000007b1d */ /* 0x000fec0000010000 */
[----:B------:R0:W-:Y:S02]  /*67b0*/  STSM.16.M88 [R2], R17 ;  /* 0x0000001102007844 */ /* 0x0001e40000000000 */
[----:B------:R-:W-:Y:S01]  /*67c0*/  BAR.SYNC.DEFER_BLOCKING 0x0 ;  /* 0x0000000000007b1d */ /* 0x000fe20000010000 */
[----:B0-----:R-:W-:-:S04]  /*67d0*/  IADD3 R2, P2, P3, R5, UR6, R8 ;  /* 0x0000000605027c10 */ /* 0x001fc8000fb5e008 */
[----:B------:R-:W-:Y:S01]  /*67e0*/  IADD3.X R3, PT, PT, R0, UR5, R9, P2, P3 ;  /* 0x0000000500037c10 */ /* 0x000fe200097e6409 */
[----:B------:R-:W0:Y:S04]  /*67f0*/  LDSM.16.M88 R7, [R36+UR11] ;  /* 0x0000000b2407783b */ /* 0x000e280008000000 */
[----:B0-----:R0:W-:Y:S01]  /*6800*/  @!P1 STG.E desc[UR32][R2.64], R7 ;  /* 0x0000000702009986 */ /* 0x0011e2000c101920 */
[----:B------:R-:W-:Y:S06]  /*6810*/  BAR.SYNC.DEFER_BLOCKING 0x0 ;  /* 0x0000000000007b1d */ /* 0x000fec0000010000 */
[----:B------:R-:W-:Y:S05]  /*6820*/  @P0 BRA `(.L_x_20) ;  /* 0x0000000000a00947 */ /* 0x000fea0003800000 */
[----:B------:R-:W1:Y:S01]  /*6830*/  S2UR UR5, SR_CgaCtaId ;  /* 0x00000000000579c3 */ /* 0x000e620000008800 */
[----:B------:R-:W-:Y:S01]  /*6840*/  NOP ;  /* 0x0000000000007918 */ /* 0x000fe20000000000 */
[----:B------:R-:W-:Y:S01]  /*6850*/  UMOV UR4, 0x50 ;  /* 0x0000005000047882 */ /* 0x000fe20000000000 */
[----:B------:R-:W-:Y:S02]  /*6860*/  MOV R0, UR12 ;  /* 0x0000000c00007c02 */ /* 0x000fe40008000f00 */
[----:B0-----:R-:W-:Y:S02]  /*6870*/  MOV R3, 0xff ;  /* 0x000000ff00037802 */ /* 0x001fe40000000f00 */
[----:B------:R-:W-:Y:S02]  /*6880*/  LOP3.LUT R0, R0, 0xffff, RZ, 0xc0, !PT ;  /* 0x0000ffff00007812 */ /* 0x000fe400078ec0ff */
[----:B------:R-:W-:Y:S02]  /*6890*/  MOV R7, 0x1 ;  /* 0x0000000100077802 */ /* 0x000fe40000000f00 */
[----:B------:R-:W-:-:S04]  /*68a0*/  SHF.R.U32.HI R0, RZ, 0x5, R0 ;  /* 0x00000005ff007819 */ /* 0x000fc80000011600 */
[----:B------:R-:W-:Y:S02]  /*68b0*/  IADD3 R2, PT, PT, R0, 0x10, RZ ;  /* 0x0000001000027810 */ /* 0x000fe40007ffe0ff */
[----:B------:R-:W-:Y:S01]  /*68c0*/  SHF.L.U32 R0, R3, R0, RZ ;  /* 0x0000000003007219 */ /* 0x000fe200000006ff */
[----:B-1----:R-:W-:Y:S01]  /*68d0*/  ULEA UR6, UR5, UR4, 0x18 ;  /* 0x0000000405067291 */ /* 0x002fe2000f8ec0ff */
[----:B------:R-:W-:-:S04]  /*68e0*/  SHF.L.U32 R3, R7, R2, RZ ;  /* 0x0000000207037219 */ /* 0x000fc800000006ff */
[----:B------:R-:W-:-:S04]  /*68f0*/  LOP3.LUT R0, R3, R0, RZ, 0xfc, !PT ;  /* 0x0000000003007212 */ /* 0x000fc800078efcff */
[----:B------:R-:W0:Y:S01]  /*6900*/  LDS R5, [UR6] ;  /* 0x00000006ff057984 */ /* 0x000e220008000800 */
[C---:B------:R-:W-:Y:S02]  /*6910*/  LOP3.LUT R2, R0.reuse, 0xffff, RZ, 0xc0, !PT ;  /* 0x0000ffff00027812 */ /* 0x040fe400078ec0ff */
[----:B0-----:R-:W-:-:S04]  /*6920*/  LOP3.LUT R3, R0, 0xffff, R5, 0x80, !PT ;  /* 0x0000ffff00037812 */ /* 0x001fc800078e8005 */
[----:B------:R-:W-:-:S13]  /*6930*/  ISETP.NE.AND P0, PT, R3, R2, PT ;  /* 0x000000020300720c */ /* 0x000fda0003f05270 */
[----:B------:R-:W-:Y:S05]  /*6940*/  @P0 BRA `(.L_x_21) ;  /* 0x0000000000500947 */ /* 0x000fea0003800000 */
[----:B------:R-:W-:Y:S02]  /*6950*/  SHF.R.U32.HI R5, RZ, 0x10, R5 ;  /* 0x00000010ff057819 */ /* 0x000fe40000011605 */
[----:B------:R-:W-:-:S04]  /*6960*/  SHF.R.U32.HI R2, RZ, 0x10, R0 ;  /* 0x00000010ff027819 */ /* 0x000fc80000011600 */
[----:B------:R-:W-:-:S04]  /*6970*/  LOP3.LUT R5, R5, R2, RZ, 0xc0, !PT ;  /* 0x0000000205057212 */ /* 0x000fc800078ec0ff */
[----:B------:R-:W-:-:S13]  /*6980*/  ISETP.NE.AND P0, PT, R5, R2, PT ;  /* 0x000000020500720c */ /* 0x000fda0003f05270 */
[----:B------:R-:W-:Y:S05]  /*6990*/  @P0 BRA `(.L_x_22) ;  /* 0x0000000000300947 */ /* 0x000fea0003800000 */
[----:B------:R-:W-:Y:S01]  /*69a0*/  R2UR UR4, R0 ;  /* 0x00000000000472ca */ /* 0x000fe200000e0000 */
[----:B------:R-:W-:Y:S01]  /*69b0*/  VOTEU.ANY UR5, UPT, PT ;  /* 0x0000000000057886 */ /* 0x000fe200038e0100 */
[----:B------:R-:W0:Y:S01]  /*69c0*/  S2R R0, SR_LANEID ;  /* 0x0000000000007919 */ /* 0x000e220000000000 */
[----:B------:R-:W-:-:S10]  /*69d0*/  UFLO.U32 UR5, UR5 ;  /* 0x00000005000572bd */ /* 0x000fd400080e0000 */
[----:B------:R-:W-:-:S06]  /*69e0*/  ULOP3.LUT UR4, URZ, UR4, URZ, 0x33, !UPT ;  /* 0x00000004ff047292 */ /* 0x000fcc000f8e33ff */
[----:B------:R-:W-:-:S04]  /*69f0*/  IMAD.U32 R2, RZ, RZ, UR4 ;  /* 0x00000004ff027e24 */ /* 0x000fc8000f8e00ff */
[----:B------:R-:W1:Y:S02]  /*6a00*/  REDUX UR7, R2 ;  /* 0x00000000020773c4 */ /* 0x000e640000000000 */
[----:B------:R2:W-:Y:S01]  /*6a10*/  UTCATOMSWS.AND URZ, UR4 ;  /* 0x0000000400ff79e3 */ /* 0x0005e20008000000 */
[----:B0-----:R-:W-:Y:S02]  /*6a20*/  ISETP.EQ.U32.AND P0, PT, R0, UR5, PT ;  /* 0x0000000500007c0c */ /* 0x001fe4000bf02070 */
[----:B-1----:R-:W-:-:S11]  /*6a30*/  MOV R0, UR7 ;  /* 0x0000000700007c02 */ /* 0x002fd60008000f00 */
[----:B------:R2:W-:Y:S01]  /*6a40*/  @P0 ATOMS.AND RZ, [UR6], R0 ;  /* 0x00000000ffff098c */ /* 0x0005e2000a800006 */
[----:B------:R-:W-:Y:S05]  /*6a50*/  BRA `(.L_x_20) ;  /* 0x0000000000147947 */ /* 0x000fea0003800000 */
.L_x_22:
[----:B------:R-:W-:-:S07]  /*6a60*/  MOV R2, 0x6a80 ;  /* 0x00006a8000027802 */ /* 0x000fce0000000f00 */
[----:B------:R-:W-:Y:S05]  /*6a70*/  CALL.REL.NOINC `($__internal_0_$__cuda_sm10x_tcgen05_guardrail_trap_col_being_dealloced_not_returned_by_alloc) ;  /* 0x0000000000447944 */ /* 0x000fea0003c00000 */
[----:B------:R-:W-:Y:S05]  /*6a80*/  BRA `(.L_x_20) ;  /* 0x0000000000087947 */ /* 0x000fea0003800000 */
.L_x_21:
[----:B------:R-:W-:-:S07]  /*6a90*/  MOV R2, 0x6ab0 ;  /* 0x00006ab000027802 */ /* 0x000fce0000000f00 */
[----:B------:R-:W-:Y:S05]  /*6aa0*/  CALL.REL.NOINC `($__internal_2_$__cuda_sm10x_tcgen05_guardrail_trap_unallocated_columns_being_dealloced) ;  /* 0x0000000000507944 */ /* 0x000fea0003c00000 */
.L_x_20:
[----:B------:R-:W-:Y:S01]  /*6ab0*/  NOP ;  /* 0x0000000000007918 */ /* 0x000fe20000000000 */
[----:B--2---:R-:W-:Y:S05]  /*6ac0*/  EXIT ;  /* 0x000000000000794d */ /* 0x004fea0003800000 */
.L_x_8:
[----:B------:R-:W1:Y:S02]  /*6ad0*/  SYNCS.PHASECHK.TRANS64.TRYWAIT P4, [UR11+0x6000], RZ ;  /* 0x006000ffff0075a7 */ /* 0x000e64000808110b */
[----:B-1----:R-:W-:Y:S05]  /*6ae0*/  @!P4 BRA `(.L_x_8) ;  /* 0xfffffffc00f8c947 */ /* 0x002fea000383ffff */
[----:B------:R-:W-:Y:S05]  /*6af0*/  BRA `(.L_x_7) ;  /* 0xffffffb0003c7947 */ /* 0x000fea000383ffff */
.L_x_14:
[----:B------:R-:W1:Y:S02]  /*6b00*/  SYNCS.PHASECHK.TRANS64.TRYWAIT P2, [UR11+0xa010], RZ ;  /* 0x00a010ffff0075a7 */ /* 0x000e64000804110b */
[----:B-1----:R-:W-:Y:S05]  /*6b10*/  @!P2 BRA `(.L_x_14) ;  /* 0xfffffffc00f8a947 */ /* 0x002fea000383ffff */
[----:B------:R-:W-:Y:S05]  /*6b20*/  BRA `(.L_x_23) ;  /* 0xffffffd000687947 */ /* 0x000fea000383ffff */
.L_x_15:
[----:B------:R-:W1:Y:S02]  /*6b30*/  SYNCS.PHASECHK.TRANS64.TRYWAIT P2, [UR16], R114 ;  /* 0x00000072ff0075a7 */ /* 0x000e640008041110 */
[----:B-1----:R-:W-:Y:S05]  /*6b40*/  @!P2 BRA `(.L_x_15) ;  /* 0xfffffffc00f8a947 */ /* 0x002fea000383ffff */
[----:B------:R-:W-:Y:S05]  /*6b50*/  BRA `(.L_x_24) ;  /* 0xffffffdc00647947 */ /* 0x000fea000383ffff */
.L_x_19:
[----:B------:R-:W1:Y:S02]  /*6b60*/  SYNCS.PHASECHK.TRANS64.TRYWAIT P2, [UR16], R4 ;  /* 0x00000004ff0075a7 */ /* 0x000e640008041110 */
[----:B-1----:R-:W-:Y:S05]  /*6b70*/  @!P2 BRA `(.L_x_19) ;  /* 0xfffffffc00f8a947 */ /* 0x002fea000383ffff */
[----:B------:R-:W-:Y:S05]  /*6b80*/  BRA `(.L_x_18) ;  /* 0xffffffe400bc7947 */ /* 0x000fea000383ffff */
        .weak           $__internal_0_$__cuda_sm10x_tcgen05_guardrail_trap_col_being_dealloced_not_returned_by_alloc
        .type           $__internal_0_$__cuda_sm10x_tcgen05_guardrail_trap_col_being_dealloced_not_returned_by_alloc,@function
        .size           $__internal_0_$__cuda_sm10x_tcgen05_guardrail_trap_col_being_dealloced_not_returned_by_alloc,($__internal_1_$__cuda_sm10x_tcgen05_guardrail_trap_phase_invalid_during_alloc - $__internal_0_$__cuda_sm10x_tcgen05_guardrail_trap_col_being_dealloced_not_returned_by_alloc)
$__internal_0_$__cuda_sm10x_tcgen05_guardrail_trap_col_being_dealloced_not_returned_by_alloc:
[----:B------:R-:W-:Y:S05]  /*6b90*/  BPT.TRAP 0x1 ;  /* 0x000000040000795c */ /* 0x000fea0000300000 */
[----:B------:R-:W-:-:S04]  /*6ba0*/  MOV R3, 0x0 ;  /* 0x0000000000037802 */ /* 0x000fc80000000f00 */
[----:B------:R-:W-:Y:S05]  /*6bb0*/  RET.REL.NODEC R2 `(attn_fwd) ;  /* 0xffffff9402107950 */ /* 0x000fea0003c3ffff */
        .weak           $__internal_1_$__cuda_sm10x_tcgen05_guardrail_trap_phase_invalid_during_alloc
        .type           $__internal_1_$__cuda_sm10x_tcgen05_guardrail_trap_phase_invalid_during_alloc,@function
        .size           $__internal_1_$__cuda_sm10x_tcgen05_guardrail_trap_phase_invalid_during_alloc,($__internal_2_$__cuda_sm10x_tcgen05_guardrail_trap_unallocated_columns_being_dealloced - $__internal_1_$__cuda_sm10x_tcgen05_guardrail_trap_phase_invalid_during_alloc)
$__internal_1_$__cuda_sm10x_tcgen05_guardrail_trap_phase_invalid_during_alloc:
[----:B------:R-:W-:Y:S05]  /*6bc0*/  BPT.TRAP 0x1 ;  /* 0x000000040000795c */ /* 0x000fea0000300000 */
[----:B------:R-:W-:-:S04]  /*6bd0*/  HFMA2 R3, -RZ, RZ, 0, 0 ;  /* 0x00000000ff037431 */ /* 0x000fc800000001ff */
[----:B------:R-:W-:Y:S05]  /*6be0*/  RET.REL.NODEC R2 `(attn_fwd) ;  /* 0xffffff9402047950 */ /* 0x000fea0003c3ffff */
        .weak           $__internal_2_$__cuda_sm10x_tcgen05_guardrail_trap_unallocated_columns_being_dealloced
        .type           $__internal_2_$__cuda_sm10x_tcgen05_guardrail_trap_unallocated_columns_being_dealloced,@function
        .size           $__internal_2_$__cuda_sm10x_tcgen05_guardrail_trap_unallocated_columns_being_dealloced,(.L_x_28 - $__internal_2_$__cuda_sm10x_tcgen05_guardrail_trap_unallocated_columns_being_dealloced)
$__internal_2_$__cuda_sm10x_tcgen05_guardrail_trap_unallocated_columns_being_dealloced:
[----:B------:R-:W-:Y:S05]  /*6bf0*/  BPT.TRAP 0x1 ;  /* 0x000000040000795c */ /* 0x000fea0000300000 */
[----:B------:R-:W-:-:S04]  /*6c00*/  MOV R3, 0x0 ;  /* 0x0000000000037802 */ /* 0x000fc80000000f00 */
[----:B------:R-:W-:Y:S05]  /*6c10*/  RET.REL.NODEC R2 `(attn_fwd) ;  /* 0xffffff9002f87950 */ /* 0x000fea0003c3ffff */
.L_x_25:
[----:B------:R-:W-:-:S00]  /*6c20*/  BRA `(.L_x_25) ;  /* 0xfffffffc00fc7947 */ /* 0x000fc0000383ffff */
[----:B------:R-:W-:-:S00]  /*6c30*/  NOP ;  /* 0x0000000000007918 */ /* 0x000fc00000000000 */
        /* <DEDUP_REMOVED lines=12> */
.L_x_28:


//--------------------- .nv.global.init           --------------------------
	.section	.nv.global.init,"aw",@progbits
.nv.global.init:
	.type		_$_str,@object
	.size		_$_str,(.L_3 - _$_str)
_$_str:
        /*0000*/ 	.byte	0x5f, 0x5f, 0x43, 0x55, 0x44, 0x41, 0x5f, 0x46, 0x54, 0x5a, 0x00
.L_3:


//--------------------- .nv.shared.attn_fwd       --------------------------
	.section	.nv.shared.attn_fwd,"aw",@nobits
	.sectionflags	@""
	.align	16
	.zero		1024


//--------------------- .nv.shared.reserved.0     --------------------------
	.section	.nv.shared.reserved.0,"aw",@nobits
	.align	8
	.weak		__nv_reservedSMEM_offset_0_alias
	.size		__nv_reservedSMEM_offset_0_alias, 0, 64
	.other		__nv_reservedSMEM_offset_0_alias,@"STO_CUDA_RESERVED_SHARED STV_DEFAULT"
__nv_reservedSMEM_offset_0_alias:
	.zero		0
.nv.shared.reserved.0:
	.zero		64
	.weak		__nv_reservedSMEM_allocation_phase
	.type		__nv_reservedSMEM_allocation_phase,@object
	.size		__nv_reservedSMEM_allocation_phase,(.L_0 - __nv_reservedSMEM_allocation_phase)
__nv_reservedSMEM_allocation_phase:
	.zero		1
.L_0:
	.zero		7
	.weak		__nv_reservedSMEM_devtool_atexit_pc
	.type		__nv_reservedSMEM_devtool_atexit_pc,@object
	.size		__nv_reservedSMEM_devtool_atexit_pc,(__nv_reservedSMEM_allocation_mask - __nv_reservedSMEM_devtool_atexit_pc)
__nv_reservedSMEM_devtool_atexit_pc:
	.zero		8
	.weak		__nv_reservedSMEM_allocation_mask
	.type		__nv_reservedSMEM_allocation_mask,@object
	.size		__nv_reservedSMEM_allocation_mask,(.L_2 - __nv_reservedSMEM_allocation_mask)
__nv_reservedSMEM_allocation_mask:
	.zero		4
.L_2:


//--------------------- .nv.constant0.attn_fwd    --------------------------
	.section	.nv.constant0.attn_fwd,"a",@progbits
	.sectionflags	@""
	.align	4
.nv.constant0.attn_fwd:
	.zero		1032


//--------------------- SYMBOLS --------------------------

	.type		.nv.reservedSmem.offset0,@object
	.size		.nv.reservedSmem.offset0,0x4
	.type		.nv.reservedSmem.cap,@object
	.size		.nv.reservedSmem.cap,0x4
